//
// Generated by NVIDIA NVVM Compiler
//
// Compiler Build ID: CL-36424714
// Cuda compilation tools, release 13.0, V13.0.88
// Based on NVVM 20.0.0
//

.version 9.0
.target sm_100
.address_size 64

	// .globl	_Z15compute_max_valPK6__halfPfii
.extern .shared .align 16 .b8 shared_max[];

.visible .entry _Z15compute_max_valPK6__halfPfii(
	.param .u64 .ptr .align 1 _Z15compute_max_valPK6__halfPfii_param_0,
	.param .u64 .ptr .align 1 _Z15compute_max_valPK6__halfPfii_param_1,
	.param .u32 _Z15compute_max_valPK6__halfPfii_param_2,
	.param .u32 _Z15compute_max_valPK6__halfPfii_param_3
)
{
	.reg .pred 	%p<7>;
	.reg .b16 	%rs<2>;
	.reg .b32 	%r<16>;
	.reg .b32 	%f<10>;
	.reg .b64 	%rd<9>;

	ld.param.u64 	%rd1, [_Z15compute_max_valPK6__halfPfii_param_0];
	ld.param.u64 	%rd2, [_Z15compute_max_valPK6__halfPfii_param_1];
	ld.param.u32 	%r8, [_Z15compute_max_valPK6__halfPfii_param_2];
	mov.u32 	%r1, %ctaid.x;
	mov.u32 	%r2, %tid.x;
	mul.lo.s32 	%r9, %r8, %r1;
	add.s32 	%r3, %r9, %r2;
	add.s32 	%r10, %r9, %r8;
	setp.ge.s32 	%p1, %r3, %r10;
	mov.f32 	%f9, 0f00000000;
	@%p1 bra 	$L__BB0_2;
	cvta.to.global.u64 	%rd3, %rd1;
	mul.wide.s32 	%rd4, %r3, 2;
	add.s64 	%rd5, %rd3, %rd4;
	ld.global.u16 	%rs1, [%rd5];
	// begin inline asm
	{  cvt.f32.f16 %f5, %rs1;}

	// end inline asm
	abs.f32 	%f9, %f5;
$L__BB0_2:
	shl.b32 	%r11, %r2, 2;
	mov.u32 	%r12, shared_max;
	add.s32 	%r4, %r12, %r11;
	st.shared.f32 	[%r4], %f9;
	bar.sync 	0;
	mov.u32 	%r15, %ntid.x;
	setp.lt.u32 	%p2, %r15, 2;
	@%p2 bra 	$L__BB0_7;
$L__BB0_3:
	mov.u32 	%r6, %r15;
	shr.u32 	%r15, %r6, 1;
	setp.ge.u32 	%p3, %r2, %r15;
	@%p3 bra 	$L__BB0_6;
	shl.b32 	%r13, %r15, 2;
	add.s32 	%r14, %r4, %r13;
	ld.shared.f32 	%f3, [%r14];
	ld.shared.f32 	%f6, [%r4];
	setp.leu.f32 	%p4, %f3, %f6;
	@%p4 bra 	$L__BB0_6;
	st.shared.f32 	[%r4], %f3;
$L__BB0_6:
	bar.sync 	0;
	setp.gt.u32 	%p5, %r6, 3;
	@%p5 bra 	$L__BB0_3;
$L__BB0_7:
	setp.ne.s32 	%p6, %r2, 0;
	@%p6 bra 	$L__BB0_9;
	ld.shared.f32 	%f7, [shared_max];
	max.f32 	%f8, %f7, 0f3727C5AC;
	cvta.to.global.u64 	%rd6, %rd2;
	mul.wide.u32 	%rd7, %r1, 4;
	add.s64 	%rd8, %rd6, %rd7;
	st.global.f32 	[%rd8], %f8;
$L__BB0_9:
	ret;

}
	// .globl	_Z16compare_fp4_bitsPK6__halfPhS2_iPKf
.visible .entry _Z16compare_fp4_bitsPK6__halfPhS2_iPKf(
	.param .u64 .ptr .align 1 _Z16compare_fp4_bitsPK6__halfPhS2_iPKf_param_0,
	.param .u64 .ptr .align 1 _Z16compare_fp4_bitsPK6__halfPhS2_iPKf_param_1,
	.param .u64 .ptr .align 1 _Z16compare_fp4_bitsPK6__halfPhS2_iPKf_param_2,
	.param .u32 _Z16compare_fp4_bitsPK6__halfPhS2_iPKf_param_3,
	.param .u64 .ptr .align 1 _Z16compare_fp4_bitsPK6__halfPhS2_iPKf_param_4
)
{
	.reg .pred 	%p<37>;
	.reg .b16 	%rs<84>;
	.reg .b32 	%r<33>;
	.reg .b32 	%f<45>;
	.reg .b64 	%rd<44>;
	.reg .b64 	%fd<5>;

	ld.param.u64 	%rd11, [_Z16compare_fp4_bitsPK6__halfPhS2_iPKf_param_0];
	ld.param.u64 	%rd9, [_Z16compare_fp4_bitsPK6__halfPhS2_iPKf_param_1];
	ld.param.u64 	%rd10, [_Z16compare_fp4_bitsPK6__halfPhS2_iPKf_param_2];
	ld.param.u32 	%r4, [_Z16compare_fp4_bitsPK6__halfPhS2_iPKf_param_3];
	ld.param.u64 	%rd12, [_Z16compare_fp4_bitsPK6__halfPhS2_iPKf_param_4];
	cvta.to.global.u64 	%rd13, %rd11;
	cvta.to.global.u64 	%rd14, %rd12;
	mov.u32 	%r5, %ctaid.x;
	mov.u32 	%r6, %ntid.x;
	mov.u32 	%r7, %tid.x;
	mad.lo.s32 	%r1, %r5, %r6, %r7;
	div.s32 	%r8, %r1, %r4;
	mul.wide.s32 	%rd15, %r8, 4;
	add.s64 	%rd16, %rd14, %rd15;
	ld.global.f32 	%f5, [%rd16];
	div.rn.f32 	%f6, %f5, 0f40C00000;
	mul.wide.s32 	%rd17, %r1, 2;
	add.s64 	%rd18, %rd13, %rd17;
	ld.global.u16 	%rs20, [%rd18];
	// begin inline asm
	{  cvt.f32.f16 %f2, %rs20;}

	// end inline asm
	div.rn.f32 	%f1, %f2, %f6;
	abs.f32 	%f7, %f1;
	abs.f32 	%f8, %f7;
	add.f32 	%f9, %f7, 0fBF000000;
	abs.f32 	%f10, %f9;
	setp.lt.f32 	%p1, %f10, %f8;
	selp.f32 	%f11, 0f3F000000, 0f00000000, %p1;
	selp.f32 	%f12, %f10, %f8, %p1;
	add.f32 	%f13, %f7, 0fBF800000;
	abs.f32 	%f14, %f13;
	setp.lt.f32 	%p2, %f14, %f12;
	selp.f32 	%f15, 0f3F800000, %f11, %p2;
	selp.f32 	%f16, %f14, %f12, %p2;
	add.f32 	%f17, %f7, 0fBFC00000;
	abs.f32 	%f18, %f17;
	setp.lt.f32 	%p3, %f18, %f16;
	selp.f32 	%f19, 0f3FC00000, %f15, %p3;
	selp.f32 	%f20, %f18, %f16, %p3;
	add.f32 	%f21, %f7, 0fC0000000;
	abs.f32 	%f22, %f21;
	setp.lt.f32 	%p4, %f22, %f20;
	selp.f32 	%f23, 0f40000000, %f19, %p4;
	selp.f32 	%f24, %f22, %f20, %p4;
	add.f32 	%f25, %f7, 0fC0400000;
	abs.f32 	%f26, %f25;
	setp.lt.f32 	%p5, %f26, %f24;
	selp.f32 	%f27, 0f40400000, %f23, %p5;
	selp.f32 	%f28, %f26, %f24, %p5;
	add.f32 	%f29, %f7, 0fC0800000;
	abs.f32 	%f30, %f29;
	setp.lt.f32 	%p6, %f30, %f28;
	selp.f32 	%f31, 0f40800000, %f27, %p6;
	selp.f32 	%f32, %f30, %f28, %p6;
	add.f32 	%f34, %f7, 0fC0C00000;
	abs.f32 	%f35, %f34;
	setp.lt.f32 	%p7, %f35, %f32;
	setp.gt.f32 	%p8, %f7, 0f40C00000;
	selp.f32 	%f37, 0f40C00000, %f31, %p7;
	selp.f32 	%f38, 0f40C00000, %f37, %p8;
	mov.f32 	%f39, 0f3F800000;
	copysign.f32 	%f40, %f1, %f39;
	mul.f32 	%f3, %f40, %f38;
	// begin inline asm
	{  cvt.rn.f16.f32 %rs21, %f3;}

	// end inline asm
	// begin inline asm
	{cvt.f32.f16 %f4, %rs21;}

	// end inline asm
	cvt.f64.f32 	%fd1, %f4;
	mov.b64 	%rd1, %fd1;
	shr.u64 	%rd19, %rd1, 60;
	cvt.u16.u64 	%rs24, %rd19;
	and.b16  	%rs81, %rs24, 8;
	shr.u64 	%rd20, %rd1, 52;
	cvt.u16.u64 	%rs2, %rd20;
	shr.u64 	%rd21, %rd1, 51;
	cvt.u16.u64 	%rs25, %rd21;
	and.b16  	%rs3, %rs25, 1;
	abs.f64 	%fd2, %fd1;
	mov.b64 	%rd2, %fd2;
	setp.lt.u64 	%p9, %rd2, 4598175219545276417;
	mov.b16 	%rs80, 0;
	@%p9 bra 	$L__BB1_8;
	setp.lt.u64 	%p10, %rd2, 4618441417868443649;
	@%p10 bra 	$L__BB1_3;
	setp.gt.u64 	%p20, %rd2, 9218868437227405312;
	selp.b16 	%rs81, 0, %rs81, %p20;
	mov.b16 	%rs80, 7;
	bra.uni 	$L__BB1_8;
$L__BB1_3:
	setp.lt.u64 	%p11, %rd2, 4607182418800017408;
	@%p11 bra 	$L__BB1_5;
	shl.b16 	%rs29, %rs2, 1;
	or.b16  	%rs30, %rs29, %rs3;
	and.b64  	%rd27, %rd1, 2251799813685247;
	setp.gt.u64 	%p17, %rd27, 1125899906842624;
	and.b64  	%rd28, %rd1, 4503599627370495;
	setp.eq.s64 	%p18, %rd28, 3377699720527872;
	or.pred  	%p19, %p17, %p18;
	selp.u16 	%rs31, 1, 0, %p19;
	add.s16 	%rs32, %rs30, %rs31;
	add.s16 	%rs80, %rs32, 4;
	bra.uni 	$L__BB1_8;
$L__BB1_5:
	not.b16 	%rs26, %rs2;
	or.b16  	%rs27, %rs3, 2;
	cvt.u32.u16 	%r9, %rs27;
	cvt.u32.u16 	%r10, %rs26;
	and.b32  	%r11, %r10, 255;
	shr.u32 	%r2, %r9, %r11;
	or.b64  	%rd22, %rd1, 4503599627370496;
	mov.b64 	%rd23, 2251799813685248;
	shl.b64 	%rd24, %rd23, %r11;
	add.s64 	%rd25, %rd24, -1;
	and.b64  	%rd3, %rd25, %rd22;
	mov.b64 	%rd26, 1125899906842624;
	shl.b64 	%rd4, %rd26, %r11;
	setp.gt.u64 	%p12, %rd3, %rd4;
	@%p12 bra 	$L__BB1_7;
	cvt.u16.u32 	%rs80, %r2;
	setp.ne.s64 	%p13, %rd3, %rd4;
	and.b32  	%r13, %r2, 1;
	setp.eq.b32 	%p14, %r13, 1;
	not.pred 	%p15, %p14;
	or.pred  	%p16, %p13, %p15;
	@%p16 bra 	$L__BB1_8;
$L__BB1_7:
	cvt.u16.u32 	%rs28, %r2;
	add.s16 	%rs80, %rs28, 1;
$L__BB1_8:
	or.b16  	%rs10, %rs81, %rs80;
	// begin inline asm
	{  cvt.rn.f16.f32 %rs34, %f1;}

	// end inline asm
	// begin inline asm
	{cvt.f32.f16 %f42, %rs34;}

	// end inline asm
	cvt.f64.f32 	%fd3, %f42;
	mov.b64 	%rd5, %fd3;
	shr.u64 	%rd29, %rd5, 60;
	cvt.u16.u64 	%rs37, %rd29;
	and.b16  	%rs83, %rs37, 8;
	shr.u64 	%rd30, %rd5, 52;
	cvt.u16.u64 	%rs12, %rd30;
	shr.u64 	%rd31, %rd5, 51;
	cvt.u16.u64 	%rs38, %rd31;
	and.b16  	%rs13, %rs38, 1;
	abs.f64 	%fd4, %fd3;
	mov.b64 	%rd6, %fd4;
	setp.lt.u64 	%p21, %rd6, 4598175219545276417;
	mov.b16 	%rs82, 0;
	@%p21 bra 	$L__BB1_16;
	setp.lt.u64 	%p22, %rd6, 4618441417868443649;
	@%p22 bra 	$L__BB1_11;
	setp.gt.u64 	%p32, %rd6, 9218868437227405312;
	selp.b16 	%rs83, 0, %rs83, %p32;
	mov.b16 	%rs82, 7;
	bra.uni 	$L__BB1_16;
$L__BB1_11:
	setp.lt.u64 	%p23, %rd6, 4607182418800017408;
	@%p23 bra 	$L__BB1_13;
	shl.b16 	%rs42, %rs12, 1;
	or.b16  	%rs43, %rs42, %rs13;
	and.b64  	%rd37, %rd5, 2251799813685247;
	setp.gt.u64 	%p29, %rd37, 1125899906842624;
	and.b64  	%rd38, %rd5, 4503599627370495;
	setp.eq.s64 	%p30, %rd38, 3377699720527872;
	or.pred  	%p31, %p29, %p30;
	selp.u16 	%rs44, 1, 0, %p31;
	add.s16 	%rs45, %rs43, %rs44;
	add.s16 	%rs82, %rs45, 4;
	bra.uni 	$L__BB1_16;
$L__BB1_13:
	not.b16 	%rs39, %rs12;
	or.b16  	%rs40, %rs13, 2;
	cvt.u32.u16 	%r14, %rs40;
	cvt.u32.u16 	%r15, %rs39;
	and.b32  	%r16, %r15, 255;
	shr.u32 	%r3, %r14, %r16;
	or.b64  	%rd32, %rd5, 4503599627370496;
	mov.b64 	%rd33, 2251799813685248;
	shl.b64 	%rd34, %rd33, %r16;
	add.s64 	%rd35, %rd34, -1;
	and.b64  	%rd7, %rd35, %rd32;
	mov.b64 	%rd36, 1125899906842624;
	shl.b64 	%rd8, %rd36, %r16;
	setp.gt.u64 	%p24, %rd7, %rd8;
	@%p24 bra 	$L__BB1_15;
	cvt.u16.u32 	%rs82, %r3;
	setp.ne.s64 	%p25, %rd7, %rd8;
	and.b32  	%r18, %r3, 1;
	setp.eq.b32 	%p26, %r18, 1;
	not.pred 	%p27, %p26;
	or.pred  	%p28, %p25, %p27;
	@%p28 bra 	$L__BB1_16;
$L__BB1_15:
	cvt.u16.u32 	%rs41, %r3;
	add.s16 	%rs82, %rs41, 1;
$L__BB1_16:
	cvta.to.global.u64 	%rd39, %rd9;
	or.b16  	%rs49, %rs83, %rs82;
	shr.u32 	%r19, %r1, 31;
	add.s32 	%r20, %r1, %r19;
	shr.s32 	%r21, %r20, 1;
	and.b32  	%r22, %r20, 1073741822;
	sub.s32 	%r23, %r1, %r22;
	shl.b32 	%r24, %r23, 2;
	shl.b16 	%rs50, %rs10, 9;
	and.b16  	%rs51, %rs50, 3072;
	add.s16 	%rs52, %rs51, 14336;
	and.b16  	%rs53, %rs50, 512;
	and.b16  	%rs54, %rs10, 1;
	neg.s16 	%rs55, %rs54;
	setp.eq.s16 	%p33, %rs51, 0;
	and.b16  	%rs56, %rs55, 14336;
	selp.b16 	%rs57, %rs56, %rs52, %p33;
	selp.b16 	%rs58, 0, %rs53, %p33;
	shl.b16 	%rs59, %rs10, 12;
	and.b16  	%rs60, %rs59, -32768;
	or.b16  	%rs61, %rs57, %rs60;
	or.b16  	%rs47, %rs61, %rs58;
	// begin inline asm
	{cvt.f32.f16 %f43, %rs47;}

	// end inline asm
	setp.lt.f32 	%p34, %f43, 0f00000000;
	cvt.rzi.u32.f32 	%r25, %f43;
	and.b32  	%r26, %r25, 15;
	selp.b32 	%r27, 0, %r26, %p34;
	shl.b32 	%r28, %r27, %r24;
	cvt.s64.s32 	%rd40, %r21;
	add.s64 	%rd41, %rd39, %rd40;
	ld.global.u8 	%rs62, [%rd41];
	cvt.u16.u32 	%rs63, %r28;
	or.b16  	%rs64, %rs62, %rs63;
	st.global.u8 	[%rd41], %rs64;
	shl.b16 	%rs65, %rs49, 9;
	and.b16  	%rs66, %rs65, 3072;
	add.s16 	%rs67, %rs66, 14336;
	and.b16  	%rs68, %rs65, 512;
	and.b16  	%rs69, %rs49, 1;
	neg.s16 	%rs70, %rs69;
	setp.eq.s16 	%p35, %rs66, 0;
	and.b16  	%rs71, %rs70, 14336;
	selp.b16 	%rs72, %rs71, %rs67, %p35;
	selp.b16 	%rs73, 0, %rs68, %p35;
	shl.b16 	%rs74, %rs49, 12;
	and.b16  	%rs75, %rs74, -32768;
	or.b16  	%rs76, %rs72, %rs75;
	or.b16  	%rs48, %rs76, %rs73;
	// begin inline asm
	{cvt.f32.f16 %f44, %rs48;}

	// end inline asm
	setp.lt.f32 	%p36, %f44, 0f00000000;
	cvt.rzi.u32.f32 	%r29, %f44;
	and.b32  	%r30, %r29, 15;
	selp.b32 	%r31, 0, %r30, %p36;
	cvta.to.global.u64 	%rd42, %rd10;
	shl.b32 	%r32, %r31, %r24;
	add.s64 	%rd43, %rd42, %rd40;
	ld.global.u8 	%rs77, [%rd43];
	cvt.u16.u32 	%rs78, %r32;
	or.b16  	%rs79, %rs77, %rs78;
	st.global.u8 	[%rd43], %rs79;
	ret;

}


// ===== COMPILED SASS (sm_100) =====

	.target	sm_100

	.elftype	@"ET_EXEC"


//--------------------- .note.nv.tkinfo           --------------------------
	.section	.note.nv.tkinfo,"",@"SHT_NOTE"
	.sectionflags	@"SHF_NOTE_NV_TKINFO"
	.tkinfo
        /*0018*/ 	.word	0x00000002
        /*0030*/ 	.string	""
        /*0030*/ 	.string	"ptxas"
        /*0030*/ 	.string	"Cuda compilation tools, release 13.0, V13.0.88"
        /*0030*/ 	.string	"Build cuda_13.0.r13.0/compiler.36424714_0"
        /*0030*/ 	.string	"-arch sm_100 -m 64 "



//--------------------- .note.nv.cuinfo           --------------------------
	.section	.note.nv.cuinfo,"",@"SHT_NOTE"
	.sectionflags	@"SHF_NOTE_NV_CUINFO"
        /*0018*/ 	.short	0x0002
        /*001a*/ 	.short	0x0064
        /*001c*/ 	.short	0x0082
	.zero		2


//--------------------- .nv.info                  --------------------------
	.section	.nv.info,"",@"SHT_CUDA_INFO"
	.align	4


	//----- nvinfo : EIATTR_REGCOUNT
	.align		4
        /*0000*/ 	.byte	0x04, 0x2f
        /*0002*/ 	.short	(.L_1 - .L_0)
	.align		4
.L_0:
        /*0004*/ 	.word	index@(_Z15compute_max_valPK6__halfPfii)
        /*0008*/ 	.word	0x0000000a


	//----- nvinfo : EIATTR_FRAME_SIZE
	.align		4
.L_1:
        /*000c*/ 	.byte	0x04, 0x11
        /*000e*/ 	.short	(.L_3 - .L_2)
	.align		4
.L_2:
        /*0010*/ 	.word	index@(_Z15compute_max_valPK6__halfPfii)
        /*0014*/ 	.word	0x00000000


	//----- nvinfo : EIATTR_REGCOUNT
	.align		4
.L_3:
        /*0018*/ 	.byte	0x04, 0x2f
        /*001a*/ 	.short	(.L_5 - .L_4)
	.align		4
.L_4:
        /*001c*/ 	.word	index@(_Z16compare_fp4_bitsPK6__halfPhS2_iPKf)
        /*0020*/ 	.word	0x00000010


	//----- nvinfo : EIATTR_FRAME_SIZE
	.align		4
.L_5:
        /*0024*/ 	.byte	0x04, 0x11
        /*0026*/ 	.short	(.L_7 - .L_6)
	.align		4
.L_6:
        /*0028*/ 	.word	index@($__internal_0_$__cuda_sm3x_div_rn_noftz_f32_slowpath)
        /*002c*/ 	.word	0x00000000


	//----- nvinfo : EIATTR_FRAME_SIZE
	.align		4
.L_7:
        /*0030*/ 	.byte	0x04, 0x11
        /*0032*/ 	.short	(.L_9 - .L_8)
	.align		4
.L_8:
        /*0034*/ 	.word	index@(_Z16compare_fp4_bitsPK6__halfPhS2_iPKf)
        /*0038*/ 	.word	0x00000000


	//----- nvinfo : EIATTR_MIN_STACK_SIZE
	.align		4
.L_9:
        /*003c*/ 	.byte	0x04, 0x12
        /*003e*/ 	.short	(.L_11 - .L_10)
	.align		4
.L_10:
        /*0040*/ 	.word	index@(_Z16compare_fp4_bitsPK6__halfPhS2_iPKf)
        /*0044*/ 	.word	0x00000000


	//----- nvinfo : EIATTR_MIN_STACK_SIZE
	.align		4
.L_11:
        /*0048*/ 	.byte	0x04, 0x12
        /*004a*/ 	.short	(.L_13 - .L_12)
	.align		4
.L_12:
        /*004c*/ 	.word	index@(_Z15compute_max_valPK6__halfPfii)
        /*0050*/ 	.word	0x00000000
.L_13:


//--------------------- .nv.compat                --------------------------
	.section	.nv.compat,"",@"SHT_CUDA_COMPAT_INFO"
	.align	4
        /*0000*/ 	.byte	0x02, 0x09, 0x00, 0x00, 0x02, 0x02, 0x01, 0x00, 0x02, 0x05, 0x05, 0x00, 0x03, 0x07, 0x01, 0x01
        /*0010*/ 	.byte	0x02, 0x03, 0x00, 0x00, 0x02, 0x06, 0x01, 0x00, 0x04, 0x0b, 0x08, 0x00, 0x01, 0x00, 0x00, 0x00
        /*0020*/ 	.byte	0x00, 0x00, 0x00, 0x00


//--------------------- .nv.info._Z16compare_fp4_bitsPK6__halfPhS2_iPKf --------------------------
	.section	.nv.info._Z16compare_fp4_bitsPK6__halfPhS2_iPKf,"",@"SHT_CUDA_INFO"
	.sectionflags	@""
	.align	4


	//----- nvinfo : EIATTR_CUDA_API_VERSION
	.align		4
        /*0000*/ 	.byte	0x04, 0x37
        /*0002*/ 	.short	(.L_15 - .L_14)
.L_14:
        /*0004*/ 	.word	0x00000082


	//----- nvinfo : EIATTR_KPARAM_INFO
	.align		4
.L_15:
        /*0008*/ 	.byte	0x04, 0x17
        /*000a*/ 	.short	(.L_17 - .L_16)
.L_16:
        /*000c*/ 	.word	0x00000000
        /*0010*/ 	.short	0x0004
        /*0012*/ 	.short	0x0020
        /*0014*/ 	.byte	0x00, 0xf5, 0x21, 0x00


	//----- nvinfo : EIATTR_KPARAM_INFO
	.align		4
.L_17:
        /*0018*/ 	.byte	0x04, 0x17
        /*001a*/ 	.short	(.L_19 - .L_18)
.L_18:
        /*001c*/ 	.word	0x00000000
        /*0020*/ 	.short	0x0003
        /*0022*/ 	.short	0x0018
        /*0024*/ 	.byte	0x00, 0xf0, 0x11, 0x00


	//----- nvinfo : EIATTR_KPARAM_INFO
	.align		4
.L_19:
        /*0028*/ 	.byte	0x04, 0x17
        /*002a*/ 	.short	(.L_21 - .L_20)
.L_20:
        /*002c*/ 	.word	0x00000000
        /*0030*/ 	.short	0x0002
        /*0032*/ 	.short	0x0010
        /*0034*/ 	.byte	0x00, 0xf5, 0x21, 0x00


	//----- nvinfo : EIATTR_KPARAM_INFO
	.align		4
.L_21:
        /*0038*/ 	.byte	0x04, 0x17
        /*003a*/ 	.short	(.L_23 - .L_22)
.L_22:
        /*003c*/ 	.word	0x00000000
        /*0040*/ 	.short	0x0001
        /*0042*/ 	.short	0x0008
        /*0044*/ 	.byte	0x00, 0xf5, 0x21, 0x00


	//----- nvinfo : EIATTR_KPARAM_INFO
	.align		4
.L_23:
        /*0048*/ 	.byte	0x04, 0x17
        /*004a*/ 	.short	(.L_25 - .L_24)
.L_24:
        /*004c*/ 	.word	0x00000000
        /*0050*/ 	.short	0x0000
        /*0052*/ 	.short	0x0000
        /*0054*/ 	.byte	0x00, 0xf5, 0x21, 0x00


	//----- nvinfo : EIATTR_SPARSE_MMA_MASK
	.align		4
.L_25:
        /*0058*/ 	.byte	0x03, 0x50
        /*005a*/ 	.short	0x0000


	//----- nvinfo : EIATTR_MAXREG_COUNT
	.align		4
        /*005c*/ 	.byte	0x03, 0x1b
        /*005e*/ 	.short	0x00ff


	//----- nvinfo : EIATTR_MERCURY_ISA_VERSION
	.align		4
        /*0060*/ 	.byte	0x03, 0x5f
        /*0062*/ 	.short	0x0101


	//----- nvinfo : EIATTR_VRC_CTA_INIT_COUNT
	.align		4
        /*0064*/ 	.byte	0x02, 0x4a
	.zero		1
	.zero		1


	//----- nvinfo : EIATTR_EXIT_INSTR_OFFSETS
	.align		4
        /*0068*/ 	.byte	0x04, 0x1c
        /*006a*/ 	.short	(.L_27 - .L_26)


	//   ....[0]....
.L_26:
        /*006c*/ 	.word	0x000010f0


	//----- nvinfo : EIATTR_CRS_STACK_SIZE
	.align		4
.L_27:
        /*0070*/ 	.byte	0x04, 0x1e
        /*0072*/ 	.short	(.L_29 - .L_28)
.L_28:
        /*0074*/ 	.word	0x00000000


	//----- nvinfo : EIATTR_CBANK_PARAM_SIZE
	.align		4
.L_29:
        /*0078*/ 	.byte	0x03, 0x19
        /*007a*/ 	.short	0x0028


	//----- nvinfo : EIATTR_PARAM_CBANK
	.align		4
        /*007c*/ 	.byte	0x04, 0x0a
        /*007e*/ 	.short	(.L_31 - .L_30)
	.align		4
.L_30:
        /*0080*/ 	.word	index@(.nv.constant0._Z16compare_fp4_bitsPK6__halfPhS2_iPKf)
        /*0084*/ 	.short	0x0380
        /*0086*/ 	.short	0x0028


	//----- nvinfo : EIATTR_SW_WAR
	.align		4
.L_31:
        /*0088*/ 	.byte	0x04, 0x36
        /*008a*/ 	.short	(.L_33 - .L_32)
.L_32:
        /*008c*/ 	.word	0x00000008
.L_33:


//--------------------- .nv.info._Z15compute_max_valPK6__halfPfii --------------------------
	.section	.nv.info._Z15compute_max_valPK6__halfPfii,"",@"SHT_CUDA_INFO"
	.sectionflags	@""
	.align	4


	//----- nvinfo : EIATTR_CUDA_API_VERSION
	.align		4
        /*0000*/ 	.byte	0x04, 0x37
        /*0002*/ 	.short	(.L_35 - .L_34)
.L_34:
        /*0004*/ 	.word	0x00000082


	//----- nvinfo : EIATTR_KPARAM_INFO
	.align		4
.L_35:
        /*0008*/ 	.byte	0x04, 0x17
        /*000a*/ 	.short	(.L_37 - .L_36)
.L_36:
        /*000c*/ 	.word	0x00000000
        /*0010*/ 	.short	0x0003
        /*0012*/ 	.short	0x0014
        /*0014*/ 	.byte	0x00, 0xf0, 0x11, 0x00


	//----- nvinfo : EIATTR_KPARAM_INFO
	.align		4
.L_37:
        /*0018*/ 	.byte	0x04, 0x17
        /*001a*/ 	.short	(.L_39 - .L_38)
.L_38:
        /*001c*/ 	.word	0x00000000
        /*0020*/ 	.short	0x0002
        /*0022*/ 	.short	0x0010
        /*0024*/ 	.byte	0x00, 0xf0, 0x11, 0x00


	//----- nvinfo : EIATTR_KPARAM_INFO
	.align		4
.L_39:
        /*0028*/ 	.byte	0x04, 0x17
        /*002a*/ 	.short	(.L_41 - .L_40)
.L_40:
        /*002c*/ 	.word	0x00000000
        /*0030*/ 	.short	0x0001
        /*0032*/ 	.short	0x0008
        /*0034*/ 	.byte	0x00, 0xf5, 0x21, 0x00


	//----- nvinfo : EIATTR_KPARAM_INFO
	.align		4
.L_41:
        /*0038*/ 	.byte	0x04, 0x17
        /*003a*/ 	.short	(.L_43 - .L_42)
.L_42:
        /*003c*/ 	.word	0x00000000
        /*0040*/ 	.short	0x0000
        /*0042*/ 	.short	0x0000
        /*0044*/ 	.byte	0x00, 0xf5, 0x21, 0x00


	//----- nvinfo : EIATTR_SPARSE_MMA_MASK
	.align		4
.L_43:
        /*0048*/ 	.byte	0x03, 0x50
        /*004a*/ 	.short	0x0000


	//----- nvinfo : EIATTR_MAXREG_COUNT
	.align		4
        /*004c*/ 	.byte	0x03, 0x1b
        /*004e*/ 	.short	0x00ff


	//----- nvinfo : EIATTR_NUM_BARRIERS
	.align		4
        /*0050*/ 	.byte	0x02, 0x4c
        /*0052*/ 	.byte	0x01
	.zero		1


	//----- nvinfo : EIATTR_MERCURY_ISA_VERSION
	.align		4
        /*0054*/ 	.byte	0x03, 0x5f
        /*0056*/ 	.short	0x0101


	//----- nvinfo : EIATTR_VRC_CTA_INIT_COUNT
	.align		4
        /*0058*/ 	.byte	0x02, 0x4a
	.zero		1
	.zero		1


	//----- nvinfo : EIATTR_EXIT_INSTR_OFFSETS
	.align		4
        /*005c*/ 	.byte	0x04, 0x1c
        /*005e*/ 	.short	(.L_45 - .L_44)


	//   ....[0]....
.L_44:
        /*0060*/ 	.word	0x00000270


	//   ....[1]....
        /*0064*/ 	.word	0x00000300


	//----- nvinfo : EIATTR_CRS_STACK_SIZE
	.align		4
.L_45:
        /*0068*/ 	.byte	0x04, 0x1e
        /*006a*/ 	.short	(.L_47 - .L_46)
.L_46:
        /*006c*/ 	.word	0x00000000


	//----- nvinfo : EIATTR_CBANK_PARAM_SIZE
	.align		4
.L_47:
        /*0070*/ 	.byte	0x03, 0x19
        /*0072*/ 	.short	0x0018


	//----- nvinfo : EIATTR_PARAM_CBANK
	.align		4
        /*0074*/ 	.byte	0x04, 0x0a
        /*0076*/ 	.short	(.L_49 - .L_48)
	.align		4
.L_48:
        /*0078*/ 	.word	index@(.nv.constant0._Z15compute_max_valPK6__halfPfii)
        /*007c*/ 	.short	0x0380
        /*007e*/ 	.short	0x0018


	//----- nvinfo : EIATTR_SW_WAR
	.align		4
.L_49:
        /*0080*/ 	.byte	0x04, 0x36
        /*0082*/ 	.short	(.L_51 - .L_50)
.L_50:
        /*0084*/ 	.word	0x00000008
.L_51:


//--------------------- .nv.callgraph             --------------------------
	.section	.nv.callgraph,"",@"SHT_CUDA_CALLGRAPH"
	.align	4
	.sectionentsize	8
	.align		4
        /*0000*/ 	.word	0x00000000
	.align		4
        /*0004*/ 	.word	0xffffffff
	.align		4
        /*0008*/ 	.word	0x00000000
	.align		4
        /*000c*/ 	.word	0xfffffffe
	.align		4
        /*0010*/ 	.word	0x00000000
	.align		4
        /*0014*/ 	.word	0xfffffffd
	.align		4
        /*0018*/ 	.word	0x00000000
	.align		4
        /*001c*/ 	.word	0xfffffffc


//--------------------- .text._Z16compare_fp4_bitsPK6__halfPhS2_iPKf --------------------------
	.section	.text._Z16compare_fp4_bitsPK6__halfPhS2_iPKf,"ax",@progbits
	.align	128
        .global         _Z16compare_fp4_bitsPK6__halfPhS2_iPKf
        .type           _Z16compare_fp4_bitsPK6__halfPhS2_iPKf,@function
        .size           _Z16compare_fp4_bitsPK6__halfPhS2_iPKf,(.L_x_29 - _Z16compare_fp4_bitsPK6__halfPhS2_iPKf)
        .other          _Z16compare_fp4_bitsPK6__halfPhS2_iPKf,@"STO_CUDA_ENTRY STV_DEFAULT"
_Z16compare_fp4_bitsPK6__halfPhS2_iPKf:
.text._Z16compare_fp4_bitsPK6__halfPhS2_iPKf:
[----:B------:R-:W-:Y:S08]  /*0000*/  LDC R1, c[0x0][0x37c] ;  /* 0x0000df00ff017b82 */ /* 0x000ff00000000800 */
[----:B------:R-:W0:Y:S01]  /*0010*/  LDC R7, c[0x0][0x398] ;  /* 0x0000e600ff077b82 */ /* 0x000e220000000800 */
[----:B------:R-:W1:Y:S07]  /*0020*/  S2R R3, SR_TID.X ;  /* 0x0000000000037919 */ /* 0x000e6e0000002100 */
[----:B------:R-:W1:Y:S08]  /*0030*/  S2UR UR4, SR_CTAID.X ;  /* 0x00000000000479c3 */ /* 0x000e700000002500 */
[----:B------:R-:W1:Y:S01]  /*0040*/  LDC R2, c[0x0][0x360] ;  /* 0x0000d800ff027b82 */ /* 0x000e620000000800 */
[----:B0-----:R-:W-:-:S04]  /*0050*/  IABS R6, R7 ;  /* 0x0000000700067213 */ /* 0x001fc80000000000 */
[----:B------:R-:W0:Y:S01]  /*0060*/  I2F.RP R0, R6 ;  /* 0x0000000600007306 */ /* 0x000e220000209400 */
[----:B-1----:R-:W-:Y:S01]  /*0070*/  IMAD R2, R2, UR4, R3 ;  /* 0x0000000402027c24 */ /* 0x002fe2000f8e0203 */
[----:B------:R-:W1:Y:S06]  /*0080*/  LDCU.64 UR4, c[0x0][0x358] ;  /* 0x00006b00ff0477ac */ /* 0x000e6c0008000a00 */
[----:B0-----:R-:W0:Y:S01]  /*0090*/  MUFU.RCP R0, R0 ;  /* 0x0000000000007308 */ /* 0x001e220000001000 */
[----:B------:R-:W-:Y:S01]  /*00a0*/  IABS R8, R2 ;  /* 0x0000000200087213 */ /* 0x000fe20000000000 */
[----:B0-----:R-:W-:-:S06]  /*00b0*/  VIADD R4, R0, 0xffffffe ;  /* 0x0ffffffe00047836 */ /* 0x001fcc0000000000 */
[----:B------:R0:W2:Y:S02]  /*00c0*/  F2I.FTZ.U32.TRUNC.NTZ R5, R4 ;  /* 0x0000000400057305 */ /* 0x0000a4000021f000 */
[----:B0-----:R-:W-:Y:S02]  /*00d0*/  IMAD.MOV.U32 R4, RZ, RZ, RZ ;  /* 0x000000ffff047224 */ /* 0x001fe400078e00ff */
[----:B--2---:R-:W-:-:S04]  /*00e0*/  IMAD.MOV R9, RZ, RZ, -R5 ;  /* 0x000000ffff097224 */ /* 0x004fc800078e0a05 */
[----:B------:R-:W-:-:S04]  /*00f0*/  IMAD R3, R9, R6, RZ ;  /* 0x0000000609037224 */ /* 0x000fc800078e02ff */
[----:B------:R-:W-:-:S04]  /*0100*/  IMAD.HI.U32 R5, R5, R3, R4 ;  /* 0x0000000305057227 */ /* 0x000fc800078e0004 */
[----:B------:R-:W-:-:S04]  /*0110*/  IMAD.MOV.U32 R3, RZ, RZ, R8 ;  /* 0x000000ffff037224 */ /* 0x000fc800078e0008 */
[----:B------:R-:W-:-:S04]  /*0120*/  IMAD.HI.U32 R0, R5, R3, RZ ;  /* 0x0000000305007227 */ /* 0x000fc800078e00ff */
[----:B------:R-:W-:-:S04]  /*0130*/  IMAD.MOV R5, RZ, RZ, -R0 ;  /* 0x000000ffff057224 */ /* 0x000fc800078e0a00 */
[C---:B------:R-:W-:Y:S02]  /*0140*/  IMAD R3, R6.reuse, R5, R3 ;  /* 0x0000000506037224 */ /* 0x040fe400078e0203 */
[----:B------:R-:W0:Y:S03]  /*0150*/  LDC.64 R4, c[0x0][0x3a0] ;  /* 0x0000e800ff047b82 */ /* 0x000e260000000a00 */
[----:B------:R-:W-:-:S13]  /*0160*/  ISETP.GT.U32.AND P1, PT, R6, R3, PT ;  /* 0x000000030600720c */ /* 0x000fda0003f24070 */
[----:B------:R-:W-:Y:S02]  /*0170*/  @!P1 IMAD.IADD R3, R3, 0x1, -R6 ;  /* 0x0000000103039824 */ /* 0x000fe400078e0a06 */
[----:B------:R-:W-:Y:S01]  /*0180*/  @!P1 VIADD R0, R0, 0x1 ;  /* 0x0000000100009836 */ /* 0x000fe20000000000 */
[----:B------:R-:W-:Y:S02]  /*0190*/  ISETP.NE.AND P1, PT, R7, RZ, PT ;  /* 0x000000ff0700720c */ /* 0x000fe40003f25270 */
[----:B------:R-:W-:Y:S02]  /*01a0*/  ISETP.GE.U32.AND P0, PT, R3, R6, PT ;  /* 0x000000060300720c */ /* 0x000fe40003f06070 */
[----:B------:R-:W-:-:S04]  /*01b0*/  LOP3.LUT R3, R2, R7, RZ, 0x3c, !PT ;  /* 0x0000000702037212 */ /* 0x000fc800078e3cff */
[----:B------:R-:W-:-:S07]  /*01c0*/  ISETP.GE.AND P2, PT, R3, RZ, PT ;  /* 0x000000ff0300720c */ /* 0x000fce0003f46270 */
[----:B------:R-:W-:-:S06]  /*01d0*/  @P0 VIADD R0, R0, 0x1 ;  /* 0x0000000100000836 */ /* 0x000fcc0000000000 */
[----:B------:R-:W-:Y:S01]  /*01e0*/  @!P2 IMAD.MOV R0, RZ, RZ, -R0 ;  /* 0x000000ffff00a224 */ /* 0x000fe200078e0a00 */
[----:B------:R-:W-:-:S05]  /*01f0*/  @!P1 LOP3.LUT R0, RZ, R7, RZ, 0x33, !PT ;  /* 0x00000007ff009212 */ /* 0x000fca00078e33ff */
[----:B0-----:R-:W-:-:S05]  /*0200*/  IMAD.WIDE R4, R0, 0x4, R4 ;  /* 0x0000000400047825 */ /* 0x001fca00078e0204 */
[----:B-1----:R-:W2:Y:S01]  /*0210*/  LDG.E R0, desc[UR4][R4.64] ;  /* 0x0000000404007981 */ /* 0x002ea2000c1e1900 */
[----:B------:R-:W-:Y:S01]  /*0220*/  IMAD.MOV.U32 R6, RZ, RZ, 0x3e2aaaab ;  /* 0x3e2aaaabff067424 */ /* 0x000fe200078e00ff */
[----:B------:R-:W-:Y:S01]  /*0230*/  BSSY.RECONVERGENT B0, `(.L_x_0) ;  /* 0x000000d000007945 */ /* 0x000fe20003800200 */
[----:B------:R-:W-:-:S04]  /*0240*/  IMAD.MOV.U32 R3, RZ, RZ, 0x40c00000 ;  /* 0x40c00000ff037424 */ /* 0x000fc800078e00ff */
[----:B------:R-:W-:-:S04]  /*0250*/  FFMA R3, R6, -R3, 1 ;  /* 0x3f80000006037423 */ /* 0x000fc80000000803 */
[----:B------:R-:W-:Y:S01]  /*0260*/  FFMA R3, R3, R6, 0.16666667163372039795 ;  /* 0x3e2aaaab03037423 */ /* 0x000fe20000000006 */
[----:B--2---:R-:W0:Y:S03]  /*0270*/  FCHK P0, R0, 6 ;  /* 0x40c0000000007902 */ /* 0x004e260000000000 */
[----:B------:R-:W-:-:S04]  /*0280*/  FFMA R6, R0, R3, RZ ;  /* 0x0000000300067223 */ /* 0x000fc800000000ff */
[----:B------:R-:W-:-:S04]  /*0290*/  FFMA R7, R6, -6, R0 ;  /* 0xc0c0000006077823 */ /* 0x000fc80000000000 */
[----:B------:R-:W-:Y:S01]  /*02a0*/  FFMA R7, R3, R7, R6 ;  /* 0x0000000703077223 */ /* 0x000fe20000000006 */
[----:B0-----:R-:W-:Y:S06]  /*02b0*/  @!P0 BRA `(.L_x_1) ;  /* 0x0000000000108947 */ /* 0x001fec0003800000 */
[----:B------:R-:W-:Y:S01]  /*02c0*/  IMAD.MOV.U32 R3, RZ, RZ, 0x40c00000 ;  /* 0x40c00000ff037424 */ /* 0x000fe200078e00ff */
[----:B------:R-:W-:-:S07]  /*02d0*/  MOV R4, 0x2f0 ;  /* 0x000002f000047802 */ /* 0x000fce0000000f00 */
[----:B------:R-:W-:Y:S05]  /*02e0*/  CALL.REL.NOINC `($__internal_0_$__cuda_sm3x_div_rn_noftz_f32_slowpath) ;  /* 0x0000000c00847944 */ /* 0x000fea0003c00000 */
[----:B------:R-:W-:-:S07]  /*02f0*/  IMAD.MOV.U32 R7, RZ, RZ, R0 ;  /* 0x000000ffff077224 */ /* 0x000fce00078e0000 */
.L_x_1:
[----:B------:R-:W-:Y:S05]  /*0300*/  BSYNC.RECONVERGENT B0 ;  /* 0x0000000000007941 */ /* 0x000fea0003800200 */
.L_x_0:
[----:B------:R-:W0:Y:S02]  /*0310*/  LDC.64 R4, c[0x0][0x380] ;  /* 0x0000e000ff047b82 */ /* 0x000e240000000a00 */
[----:B0-----:R-:W-:-:S05]  /*0320*/  IMAD.WIDE R4, R2, 0x2, R4 ;  /* 0x0000000202047825 */ /* 0x001fca00078e0204 */
[----:B------:R-:W2:Y:S01]  /*0330*/  LDG.E.U16 R0, desc[UR4][R4.64] ;  /* 0x0000000404007981 */ /* 0x000ea2000c1e1500 */
[----:B------:R-:W0:Y:S01]  /*0340*/  MUFU.RCP R6, R7 ;  /* 0x0000000700067308 */ /* 0x000e220000001000 */
[----:B------:R-:W-:Y:S01]  /*0350*/  BSSY.RECONVERGENT B0, `(.L_x_2) ;  /* 0x000000d000007945 */ /* 0x000fe20003800200 */
[----:B0-----:R-:W-:-:S04]  /*0360*/  FFMA R3, R6, -R7, 1 ;  /* 0x3f80000006037423 */ /* 0x001fc80000000807 */
[----:B------:R-:W-:Y:S01]  /*0370*/  FFMA R3, R6, R3, R6 ;  /* 0x0000000306037223 */ /* 0x000fe20000000006 */
[----:B--2---:R-:W-:-:S04]  /*0380*/  HADD2.F32 R0, -RZ, R0.H0_H0 ;  /* 0x20000000ff007230 */ /* 0x004fc80000004100 */
[----:B------:R-:W0:Y:S01]  /*0390*/  FCHK P0, R0, R7 ;  /* 0x0000000700007302 */ /* 0x000e220000000000 */
[----:B------:R-:W-:-:S04]  /*03a0*/  FFMA R6, R0, R3, RZ ;  /* 0x0000000300067223 */ /* 0x000fc800000000ff */
[----:B------:R-:W-:-:S04]  /*03b0*/  FFMA R8, R6, -R7, R0 ;  /* 0x8000000706087223 */ /* 0x000fc80000000000 */
[----:B------:R-:W-:Y:S01]  /*03c0*/  FFMA R3, R3, R8, R6 ;  /* 0x0000000803037223 */ /* 0x000fe20000000006 */
[----:B0-----:R-:W-:Y:S06]  /*03d0*/  @!P0 BRA `(.L_x_3) ;  /* 0x0000000000108947 */ /* 0x001fec0003800000 */
[----:B------:R-:W-:Y:S01]  /*03e0*/  IMAD.MOV.U32 R3, RZ, RZ, R7 ;  /* 0x000000ffff037224 */ /* 0x000fe200078e0007 */
[----:B------:R-:W-:-:S07]  /*03f0*/  MOV R4, 0x410 ;  /* 0x0000041000047802 */ /* 0x000fce0000000f00 */
[----:B------:R-:W-:Y:S05]  /*0400*/  CALL.REL.NOINC `($__internal_0_$__cuda_sm3x_div_rn_noftz_f32_slowpath) ;  /* 0x0000000c003c7944 */ /* 0x000fea0003c00000 */
[----:B------:R-:W-:-:S07]  /*0410*/  IMAD.MOV.U32 R3, RZ, RZ, R0 ;  /* 0x000000ffff037224 */ /* 0x000fce00078e0000 */
.L_x_3:
[----:B------:R-:W-:Y:S05]  /*0420*/  BSYNC.RECONVERGENT B0 ;  /* 0x0000000000007941 */ /* 0x000fea0003800200 */
.L_x_2:
[C---:B------:R-:W-:Y:S01]  /*0430*/  FADD R0, |R3|.reuse, -0.5 ;  /* 0xbf00000003007421 */ /* 0x040fe20000000200 */
[C---:B------:R-:W-:Y:S01]  /*0440*/  FADD R5, |R3|.reuse, -1 ;  /* 0xbf80000003057421 */ /* 0x040fe20000000200 */
[C---:B------:R-:W-:Y:S01]  /*0450*/  FADD R7, |R3|.reuse, -1.5 ;  /* 0xbfc0000003077421 */ /* 0x040fe20000000200 */
[----:B------:R-:W-:Y:S01]  /*0460*/  FADD R4, |R3|, -2 ;  /* 0xc000000003047421 */ /* 0x000fe20000000200 */
[----:B------:R-:W-:Y:S01]  /*0470*/  BSSY.RECONVERGENT B0, `(.L_x_4) ;  /* 0x0000054000007945 */ /* 0x000fe20003800200 */
[----:B------:R-:W-:-:S04]  /*0480*/  FSETP.GEU.AND P2, PT, |R0|, |R3|, PT ;  /* 0x400000030000720b */ /* 0x000fc80003f4e200 */
[----:B------:R-:W-:-:S04]  /*0490*/  FSEL R0, |R0|, |R3|, !P2 ;  /* 0x4000000300007208 */ /* 0x000fc80005000200 */
[----:B------:R-:W-:-:S04]  /*04a0*/  FSETP.GEU.AND P3, PT, |R5|, R0, PT ;  /* 0x000000000500720b */ /* 0x000fc80003f6e200 */
[----:B------:R-:W-:Y:S01]  /*04b0*/  FSEL R0, |R5|, R0, !P3 ;  /* 0x0000000005007208 */ /* 0x000fe20005800200 */
[----:B------:R-:W-:-:S03]  /*04c0*/  FADD R5, |R3|, -3 ;  /* 0xc040000003057421 */ /* 0x000fc60000000200 */
[----:B------:R-:W-:-:S04]  /*04d0*/  FSETP.GEU.AND P1, PT, |R7|, R0, PT ;  /* 0x000000000700720b */ /* 0x000fc80003f2e200 */
[----:B------:R-:W-:Y:S02]  /*04e0*/  FSEL R7, |R7|, R0, !P1 ;  /* 0x0000000007077208 */ /* 0x000fe40004800200 */
[----:B------:R-:W-:Y:S02]  /*04f0*/  FSEL R0, RZ, 0.5, P2 ;  /* 0x3f000000ff007808 */ /* 0x000fe40001000000 */
[-C--:B------:R-:W-:Y:S02]  /*0500*/  FSETP.GEU.AND P0, PT, |R4|, R7.reuse, PT ;  /* 0x000000070400720b */ /* 0x080fe40003f0e200 */
[----:B------:R-:W-:Y:S02]  /*0510*/  FSEL R0, R0, 1, P3 ;  /* 0x3f80000000007808 */ /* 0x000fe40001800000 */
[----:B------:R-:W-:Y:S01]  /*0520*/  FSEL R4, |R4|, R7, !P0 ;  /* 0x0000000704047208 */ /* 0x000fe20004000200 */
[----:B------:R-:W-:Y:S01]  /*0530*/  FADD R7, |R3|, -4 ;  /* 0xc080000003077421 */ /* 0x000fe20000000200 */
[----:B------:R-:W-:-:S02]  /*0540*/  FSEL R0, R0, 1.5, P1 ;  /* 0x3fc0000000007808 */ /* 0x000fc40000800000 */
[CC--:B------:R-:W-:Y:S02]  /*0550*/  FSETP.GEU.AND P2, PT, |R5|.reuse, R4.reuse, PT ;  /* 0x000000040500720b */ /* 0x0c0fe40003f4e200 */
[----:B------:R-:W-:Y:S02]  /*0560*/  FSEL R0, R0, 2, P0 ;  /* 0x4000000000007808 */ /* 0x000fe40000000000 */
[----:B------:R-:W-:Y:S01]  /*0570*/  FSEL R4, |R5|, R4, !P2 ;  /* 0x0000000405047208 */ /* 0x000fe20005000200 */
[----:B------:R-:W-:Y:S01]  /*0580*/  FADD R5, |R3|, -6 ;  /* 0xc0c0000003057421 */ /* 0x000fe20000000200 */
[----:B------:R-:W-:Y:S02]  /*0590*/  FSEL R0, R0, 3, P2 ;  /* 0x4040000000007808 */ /* 0x000fe40001000000 */
[----:B------:R-:W-:-:S04]  /*05a0*/  FSETP.GEU.AND P0, PT, |R7|, R4, PT ;  /* 0x000000040700720b */ /* 0x000fc80003f0e200 */
[----:B------:R-:W-:Y:S02]  /*05b0*/  FSEL R4, |R7|, R4, !P0 ;  /* 0x0000000407047208 */ /* 0x000fe40004000200 */
[----:B------:R-:W-:Y:S02]  /*05c0*/  FSEL R0, R0, 4, P0 ;  /* 0x4080000000007808 */ /* 0x000fe40000000000 */
[----:B------:R-:W-:Y:S01]  /*05d0*/  FSETP.GEU.AND P1, PT, |R5|, R4, PT ;  /* 0x000000040500720b */ /* 0x000fe20003f2e200 */
[----:B------:R-:W-:Y:S01]  /*05e0*/  IMAD.MOV.U32 R4, RZ, RZ, 0x3f800000 ;  /* 0x3f800000ff047424 */ /* 0x000fe200078e00ff */
[----:B------:R-:W-:Y:S02]  /*05f0*/  FSETP.GT.AND P0, PT, |R3|, 6, PT ;  /* 0x40c000000300780b */ /* 0x000fe40003f04200 */
[----:B------:R-:W-:Y:S02]  /*0600*/  FSEL R0, R0, 6, P1 ;  /* 0x40c0000000007808 */ /* 0x000fe40000800000 */
[----:B------:R-:W-:-:S02]  /*0610*/  LOP3.LUT R5, R4, 0x80000000, R3, 0xb8, !PT ;  /* 0x8000000004057812 */ /* 0x000fc400078eb803 */
[----:B------:R-:W-:Y:S02]  /*0620*/  FSEL R0, R0, 6, !P0 ;  /* 0x40c0000000007808 */ /* 0x000fe40004000000 */
[----:B------:R-:W-:-:S03]  /*0630*/  PRMT R7, RZ, 0x7610, R7 ;  /* 0x00007610ff077816 */ /* 0x000fc60000000007 */
[----:B------:R-:W-:-:S05]  /*0640*/  FMUL R0, R0, R5 ;  /* 0x0000000500007220 */ /* 0x000fca0000400000 */
[----:B------:R-:W-:-:S05]  /*0650*/  F2FP.F16.F32.PACK_AB R0, RZ, R0 ;  /* 0x00000000ff00723e */ /* 0x000fca00000000ff */
[----:B------:R-:W-:-:S04]  /*0660*/  HADD2.F32 R0, -RZ, R0.H0_H0 ;  /* 0x20000000ff007230 */ /* 0x000fc80000004100 */
[----:B------:R-:W0:Y:S02]  /*0670*/  F2F.F64.F32 R4, R0 ;  /* 0x0000000000047310 */ /* 0x000e240000201800 */
[----:B0-----:R-:W-:Y:S01]  /*0680*/  DADD R8, -RZ, |R4| ;  /* 0x00000000ff087229 */ /* 0x001fe20000000504 */
[----:B------:R-:W-:-:S04]  /*0690*/  SHF.R.U32.HI R6, RZ, 0x1c, R5 ;  /* 0x0000001cff067819 */ /* 0x000fc80000011605 */
[----:B------:R-:W-:-:S05]  /*06a0*/  LOP3.LUT R6, R6, 0x8, RZ, 0xc0, !PT ;  /* 0x0000000806067812 */ /* 0x000fca00078ec0ff */
[----:B------:R-:W-:-:S04]  /*06b0*/  ISETP.GE.U32.AND P1, PT, R8, 0x1, PT ;  /* 0x000000010800780c */ /* 0x000fc80003f26070 */
[----:B------:R-:W-:-:S13]  /*06c0*/  ISETP.GE.U32.AND.EX P0, PT, R9, 0x3fd00000, PT, P1 ;  /* 0x3fd000000900780c */ /* 0x000fda0003f06110 */
[----:B------:R-:W-:Y:S05]  /*06d0*/  @!P0 BRA `(.L_x_5) ;  /* 0x0000000000b48947 */ /* 0x000fea0003800000 */
[----:B------:R-:W-:Y:S01]  /*06e0*/  ISETP.GE.U32.AND.EX P1, PT, R9, 0x40180000, PT, P1 ;  /* 0x401800000900780c */ /* 0x000fe20003f26110 */
[----:B------:R-:W-:-:S12]  /*06f0*/  IMAD.MOV.U32 R7, RZ, RZ, 0x7 ;  /* 0x00000007ff077424 */ /* 0x000fd800078e00ff */
[----:B------:R-:W-:-:S04]  /*0700*/  @P1 ISETP.GT.U32.AND P0, PT, R8, RZ, PT ;  /* 0x000000ff0800120c */ /* 0x000fc80003f04070 */
[----:B------:R-:W-:-:S04]  /*0710*/  @P1 ISETP.GT.U32.AND.EX P0, PT, R9, 0x7ff00000, PT, P0 ;  /* 0x7ff000000900180c */ /* 0x000fc80003f04100 */
[----:B------:R-:W-:-:S04]  /*0720*/  @P1 SEL R0, R6, RZ, !P0 ;  /* 0x000000ff06001207 */ /* 0x000fc80004000000 */
[----:B------:R-:W-:Y:S01]  /*0730*/  @P1 PRMT R6, R0, 0x7610, R6 ;  /* 0x0000761000061816 */ /* 0x000fe20000000006 */
[----:B------:R-:W-:Y:S06]  /*0740*/  @P1 BRA `(.L_x_5) ;  /* 0x0000000000981947 */ /* 0x000fec0003800000 */
[----:B------:R-:W-:Y:S02]  /*0750*/  ISETP.GE.U32.AND P0, PT, R8, RZ, PT ;  /* 0x000000ff0800720c */ /* 0x000fe40003f06070 */
[--C-:B------:R-:W-:Y:S02]  /*0760*/  SHF.R.U32.HI R0, RZ, 0x13, R5.reuse ;  /* 0x00000013ff007819 */ /* 0x100fe40000011605 */
[----:B------:R-:W-:Y:S02]  /*0770*/  ISETP.GE.U32.AND.EX P0, PT, R9, 0x3ff00000, PT, P0 ;  /* 0x3ff000000900780c */ /* 0x000fe40003f06100 */
[----:B------:R-:W-:Y:S02]  /*0780*/  SHF.R.U32.HI R7, RZ, 0x14, R5 ;  /* 0x00000014ff077819 */ /* 0x000fe40000011605 */
[----:B------:R-:W-:-:S09]  /*0790*/  LOP3.LUT R8, R0, 0x1, RZ, 0xc0, !PT ;  /* 0x0000000100087812 */ /* 0x000fd200078ec0ff */
[----:B------:R-:W-:Y:S05]  /*07a0*/  @!P0 BRA `(.L_x_6) ;  /* 0x0000000000308947 */ /* 0x000fea0003800000 */
[C---:B------:R-:W-:Y:S02]  /*07b0*/  ISETP.NE.U32.AND P0, PT, R4.reuse, RZ, PT ;  /* 0x000000ff0400720c */ /* 0x040fe40003f05070 */
[C---:B------:R-:W-:Y:S02]  /*07c0*/  LOP3.LUT R0, R5.reuse, 0xfffff, RZ, 0xc0, !PT ;  /* 0x000fffff05007812 */ /* 0x040fe400078ec0ff */
[----:B------:R-:W-:Y:S02]  /*07d0*/  ISETP.GT.U32.AND P1, PT, R4, RZ, PT ;  /* 0x000000ff0400720c */ /* 0x000fe40003f24070 */
[----:B------:R-:W-:Y:S02]  /*07e0*/  LOP3.LUT R4, R5, 0x7ffff, RZ, 0xc0, !PT ;  /* 0x0007ffff05047812 */ /* 0x000fe400078ec0ff */
[----:B------:R-:W-:Y:S01]  /*07f0*/  ISETP.NE.AND.EX P0, PT, R0, 0xc0000, PT, P0 ;  /* 0x000c00000000780c */ /* 0x000fe20003f05300 */
[----:B------:R-:W-:-:S03]  /*0800*/  IMAD R0, R7, 0x2, R8 ;  /* 0x0000000207007824 */ /* 0x000fc600078e0208 */
[----:B------:R-:W-:Y:S01]  /*0810*/  ISETP.GT.U32.OR.EX P0, PT, R4, 0x40000, !P0, P1 ;  /* 0x000400000400780c */ /* 0x000fe20004704510 */
[----:B------:R-:W-:-:S12]  /*0820*/  VIADD R4, R0, 0x1 ;  /* 0x0000000100047836 */ /* 0x000fd80000000000 */
[----:B------:R-:W-:-:S04]  /*0830*/  @!P0 IMAD.MOV R4, RZ, RZ, R0 ;  /* 0x000000ffff048224 */ /* 0x000fc800078e0200 */
[----:B------:R-:W-:-:S05]  /*0840*/  VIADD R4, R4, 0x4 ;  /* 0x0000000404047836 */ /* 0x000fca0000000000 */
[----:B------:R-:W-:Y:S01]  /*0850*/  PRMT R7, R4, 0x7610, R7 ;  /* 0x0000761004077816 */ /* 0x000fe20000000007 */
[----:B------:R-:W-:Y:S06]  /*0860*/  BRA `(.L_x_5) ;  /* 0x0000000000507947 */ /* 0x000fec0003800000 */
.L_x_6:
[----:B------:R-:W-:Y:S02]  /*0870*/  LOP3.LUT R0, RZ, R7, RZ, 0x33, !PT ;  /* 0x00000007ff007212 */ /* 0x000fe400078e33ff */
[----:B------:R-:W-:Y:S02]  /*0880*/  IADD3 R9, P0, PT, RZ, -0x1, RZ ;  /* 0xffffffffff097810 */ /* 0x000fe40007f1e0ff */
[----:B------:R-:W-:Y:S02]  /*0890*/  LOP3.LUT R7, R0, 0xff, RZ, 0xc0, !PT ;  /* 0x000000ff00077812 */ /* 0x000fe400078ec0ff */
[----:B------:R-:W-:Y:S02]  /*08a0*/  LOP3.LUT R9, R9, R4, RZ, 0xc0, !PT ;  /* 0x0000000409097212 */ /* 0x000fe400078ec0ff */
[-C--:B------:R-:W-:Y:S02]  /*08b0*/  SHF.L.U64.HI R0, RZ, R7.reuse, 0x80000 ;  /* 0x00080000ff007419 */ /* 0x080fe40000010207 */
[----:B------:R-:W-:-:S02]  /*08c0*/  SHF.L.U64.HI R11, RZ, R7, 0x40000 ;  /* 0x00040000ff0b7419 */ /* 0x000fc40000010207 */
[----:B------:R-:W-:Y:S02]  /*08d0*/  IADD3.X R4, PT, PT, R0, -0x1, RZ, P0, !PT ;  /* 0xffffffff00047810 */ /* 0x000fe400007fe4ff */
[----:B------:R-:W-:Y:S02]  /*08e0*/  ISETP.GT.U32.AND P0, PT, R9, RZ, PT ;  /* 0x000000ff0900720c */ /* 0x000fe40003f04070 */
[----:B------:R-:W-:Y:S02]  /*08f0*/  LOP3.LUT R4, R4, 0x100000, R5, 0xe0, !PT ;  /* 0x0010000004047812 */ /* 0x000fe400078ee005 */
[----:B------:R-:W-:Y:S02]  /*0900*/  LOP3.LUT R0, R8, 0x2, RZ, 0xfc, !PT ;  /* 0x0000000208007812 */ /* 0x000fe400078efcff */
[----:B------:R-:W-:Y:S02]  /*0910*/  ISETP.GT.U32.AND.EX P0, PT, R4, R11, PT, P0 ;  /* 0x0000000b0400720c */ /* 0x000fe40003f04100 */
[----:B------:R-:W-:-:S11]  /*0920*/  SHF.R.U32.HI R0, RZ, R7, R0 ;  /* 0x00000007ff007219 */ /* 0x000fd60000011600 */
[----:B------:R-:W-:Y:S05]  /*0930*/  @P0 BRA `(.L_x_7) ;  /* 0x0000000000180947 */ /* 0x000fea0003800000 */
[C---:B------:R-:W-:Y:S02]  /*0940*/  LOP3.LUT R5, R0.reuse, 0x1, RZ, 0xc0, !PT ;  /* 0x0000000100057812 */ /* 0x040fe400078ec0ff */
[----:B------:R-:W-:Y:S02]  /*0950*/  ISETP.NE.U32.AND P1, PT, R9, RZ, PT ;  /* 0x000000ff0900720c */ /* 0x000fe40003f25070 */
[----:B------:R-:W-:Y:S02]  /*0960*/  ISETP.NE.U32.AND P0, PT, R5, 0x1, PT ;  /* 0x000000010500780c */ /* 0x000fe40003f05070 */
[----:B------:R-:W-:Y:S02]  /*0970*/  PRMT R7, R0, 0x7610, R7 ;  /* 0x0000761000077816 */ /* 0x000fe40000000007 */
[----:B------:R-:W-:-:S13]  /*0980*/  ISETP.NE.OR.EX P0, PT, R4, R11, P0, P1 ;  /* 0x0000000b0400720c */ /* 0x000fda0000705710 */
[----:B------:R-:W-:Y:S05]  /*0990*/  @P0 BRA `(.L_x_5) ;  /* 0x0000000000040947 */ /* 0x000fea0003800000 */
.L_x_7:
[----:B------:R-:W-:-:S07]  /*09a0*/  VIADD R7, R0, 0x1 ;  /* 0x0000000100077836 */ /* 0x000fce0000000000 */
.L_x_5:
[----:B------:R-:W-:Y:S05]  /*09b0*/  BSYNC.RECONVERGENT B0 ;  /* 0x0000000000007941 */ /* 0x000fea0003800200 */
.L_x_4:
[----:B------:R-:W-:Y:S01]  /*09c0*/  F2FP.F16.F32.PACK_AB R3, RZ, R3 ;  /* 0x00000003ff03723e */ /* 0x000fe200000000ff */
[----:B------:R-:W-:Y:S01]  /*09d0*/  BSSY.RECONVERGENT B0, `(.L_x_8) ;  /* 0x0000038000007945 */ /* 0x000fe20003800200 */
[----:B------:R-:W-:-:S03]  /*09e0*/  LOP3.LUT R6, R6, R7, RZ, 0xfc, !PT ;  /* 0x0000000706067212 */ /* 0x000fc600078efcff */
[----:B------:R-:W-:Y:S01]  /*09f0*/  HADD2.F32 R4, -RZ, R3.H0_H0 ;  /* 0x20000003ff047230 */ /* 0x000fe20000004100 */
[----:B------:R-:W-:-:S05]  /*0a00*/  PRMT R3, RZ, 0x7610, R3 ;  /* 0x00007610ff037816 */ /* 0x000fca0000000003 */
        /* <DEDUP_REMOVED lines=32> */
.L_x_10:
        /* <DEDUP_REMOVED lines=13> */
[----:B------:R-:W-:Y:S02]  /*0ce0*/  LOP3.LUT R3, R8, 0x1, RZ, 0xc0, !PT ;  /* 0x0000000108037812 */ /* 0x000fe400078ec0ff */
[----:B------:R-:W-:Y:S02]  /*0cf0*/  ISETP.NE.U32.AND P1, PT, R4, RZ, PT ;  /* 0x000000ff0400720c */ /* 0x000fe40003f25070 */
[----:B------:R-:W-:Y:S02]  /*0d00*/  ISETP.NE.U32.AND P0, PT, R3, 0x1, PT ;  /* 0x000000010300780c */ /* 0x000fe40003f05070 */
[----:B------:R-:W-:Y:S02]  /*0d10*/  PRMT R3, R8, 0x7610, R3 ;  /* 0x0000761008037816 */ /* 0x000fe40000000003 */
[----:B------:R-:W-:-:S13]  /*0d20*/  ISETP.NE.OR.EX P0, PT, R5, R10, P0, P1 ;  /* 0x0000000a0500720c */ /* 0x000fda0000705710 */
[----:B------:R-:W-:Y:S05]  /*0d30*/  @P0 BRA `(.L_x_9) ;  /* 0x0000000000040947 */ /* 0x000fea0003800000 */
.L_x_11:
[----:B------:R-:W-:-:S07]  /*0d40*/  VIADD R3, R8, 0x1 ;  /* 0x0000000108037836 */ /* 0x000fce0000000000 */
.L_x_9:
[----:B------:R-:W-:Y:S05]  /*0d50*/  BSYNC.RECONVERGENT B0 ;  /* 0x0000000000007941 */ /* 0x000fea0003800200 */
.L_x_8:
[----:B------:R-:W0:Y:S01]  /*0d60*/  LDCU.64 UR6, c[0x0][0x388] ;  /* 0x00007100ff0677ac */ /* 0x000e220008000a00 */
[----:B------:R-:W-:-:S04]  /*0d70*/  LEA.HI R7, R2, R2, RZ, 0x1 ;  /* 0x0000000202077211 */ /* 0x000fc800078f08ff */
[----:B------:R-:W-:-:S04]  /*0d80*/  SHF.R.S32.HI R9, RZ, 0x1, R7 ;  /* 0x00000001ff097819 */ /* 0x000fc80000011407 */
[----:B------:R-:W-:Y:S02]  /*0d90*/  SHF.R.S32.HI R13, RZ, 0x1f, R9 ;  /* 0x0000001fff0d7819 */ /* 0x000fe40000011409 */
[----:B0-----:R-:W-:-:S04]  /*0da0*/  IADD3 R4, P0, PT, R9, UR6, RZ ;  /* 0x0000000609047c10 */ /* 0x001fc8000ff1e0ff */
[----:B------:R-:W-:Y:S01]  /*0db0*/  IADD3.X R5, PT, PT, R13, UR7, RZ, P0, !PT ;  /* 0x000000070d057c10 */ /* 0x000fe200087fe4ff */
[C---:B------:R-:W-:Y:S01]  /*0dc0*/  IMAD.SHL.U32 R10, R6.reuse, 0x200, RZ ;  /* 0x00000200060a7824 */ /* 0x040fe200078e00ff */
[----:B------:R-:W-:Y:S01]  /*0dd0*/  LOP3.LUT R12, R6, 0x1, RZ, 0xc0, !PT ;  /* 0x00000001060c7812 */ /* 0x000fe200078ec0ff */
[----:B------:R-:W0:Y:S02]  /*0de0*/  LDCU.64 UR6, c[0x0][0x390] ;  /* 0x00007200ff0677ac */ /* 0x000e240008000a00 */
[----:B------:R-:W2:Y:S01]  /*0df0*/  LDG.E.U8 R8, desc[UR4][R4.64] ;  /* 0x0000000404087981 */ /* 0x000ea2000c1e1100 */
[C---:B------:R-:W-:Y:S01]  /*0e00*/  LOP3.LUT P0, RZ, R10.reuse, 0xc00, RZ, 0xc0, !PT ;  /* 0x00000c000aff7812 */ /* 0x040fe2000780c0ff */
[----:B------:R-:W-:Y:S01]  /*0e10*/  IMAD.MOV R12, RZ, RZ, -R12 ;  /* 0x000000ffff0c7224 */ /* 0x000fe200078e0a0c */
[----:B------:R-:W-:Y:S01]  /*0e20*/  LOP3.LUT R11, R10, 0xc00, RZ, 0xc0, !PT ;  /* 0x00000c000a0b7812 */ /* 0x000fe200078ec0ff */
[----:B------:R-:W-:Y:S01]  /*0e30*/  IMAD.SHL.U32 R6, R6, 0x1000, RZ ;  /* 0x0000100006067824 */ /* 0x000fe200078e00ff */
[----:B------:R-:W-:-:S02]  /*0e40*/  LOP3.LUT R10, R10, 0x200, RZ, 0xc0, !PT ;  /* 0x000002000a0a7812 */ /* 0x000fc400078ec0ff */
[----:B------:R-:W-:Y:S01]  /*0e50*/  PRMT R12, R12, 0x7710, RZ ;  /* 0x000077100c0c7816 */ /* 0x000fe200000000ff */
[----:B------:R-:W-:Y:S01]  /*0e60*/  VIADD R11, R11, 0x3800 ;  /* 0x000038000b0b7836 */ /* 0x000fe20000000000 */
[----:B------:R-:W-:Y:S02]  /*0e70*/  SEL R10, R10, RZ, P0 ;  /* 0x000000ff0a0a7207 */ /* 0x000fe40000000000 */
[----:B------:R-:W-:-:S03]  /*0e80*/  LOP3.LUT R7, R7, 0x3ffffffe, RZ, 0xc0, !PT ;  /* 0x3ffffffe07077812 */ /* 0x000fc600078ec0ff */
[----:B------:R-:W-:Y:S02]  /*0e90*/  @!P0 LOP3.LUT R11, R12, 0x3800, RZ, 0xc0, !PT ;  /* 0x000038000c0b8812 */ /* 0x000fe400078ec0ff */
[----:B------:R-:W-:Y:S02]  /*0ea0*/  IMAD.IADD R2, R2, 0x1, -R7 ;  /* 0x0000000102027824 */ /* 0x000fe400078e0a07 */
[----:B------:R-:W-:Y:S02]  /*0eb0*/  LOP3.LUT R11, R11, 0x8000, R6, 0xf8, !PT ;  /* 0x000080000b0b7812 */ /* 0x000fe400078ef806 */
[----:B------:R-:W-:Y:S02]  /*0ec0*/  IMAD.SHL.U32 R2, R2, 0x4, RZ ;  /* 0x0000000402027824 */ /* 0x000fe400078e00ff */
[----:B------:R-:W-:-:S05]  /*0ed0*/  LOP3.LUT R10, R11, R10, RZ, 0xfc, !PT ;  /* 0x0000000a0b0a7212 */ /* 0x000fca00078efcff */
[----:B------:R-:W-:-:S04]  /*0ee0*/  HADD2.F32 R10, -RZ, R10.H0_H0 ;  /* 0x2000000aff0a7230 */ /* 0x000fc80000004100 */
[----:B------:R-:W1:Y:S01]  /*0ef0*/  F2I.U32.TRUNC.NTZ R6, R10 ;  /* 0x0000000a00067305 */ /* 0x000e62000020f000 */
[----:B------:R-:W-:Y:S02]  /*0f00*/  FSETP.GEU.AND P0, PT, R10, RZ, PT ;  /* 0x000000ff0a00720b */ /* 0x000fe40003f0e000 */
[----:B-1----:R-:W-:-:S04]  /*0f10*/  LOP3.LUT R6, R6, 0xf, RZ, 0xc0, !PT ;  /* 0x0000000f06067812 */ /* 0x002fc800078ec0ff */
[----:B------:R-:W-:Y:S02]  /*0f20*/  SEL R7, R6, RZ, P0 ;  /* 0x000000ff06077207 */ /* 0x000fe40000000000 */
[----:B0-----:R-:W-:Y:S02]  /*0f30*/  IADD3 R6, P0, PT, R9, UR6, RZ ;  /* 0x0000000609067c10 */ /* 0x001fe4000ff1e0ff */
[----:B------:R-:W-:Y:S02]  /*0f40*/  SHF.L.U32 R9, R7, R2, RZ ;  /* 0x0000000207097219 */ /* 0x000fe400000006ff */
[----:B------:R-:W-:Y:S02]  /*0f50*/  IADD3.X R7, PT, PT, R13, UR7, RZ, P0, !PT ;  /* 0x000000070d077c10 */ /* 0x000fe400087fe4ff */
[----:B------:R-:W-:Y:S02]  /*0f60*/  LOP3.LUT R3, R0, R3, RZ, 0xfc, !PT ;  /* 0x0000000300037212 */ /* 0x000fe400078efcff */
[----:B--2---:R-:W-:-:S05]  /*0f70*/  LOP3.LUT R9, R8, R9, RZ, 0xfc, !PT ;  /* 0x0000000908097212 */ /* 0x004fca00078efcff */
[----:B------:R-:W-:Y:S04]  /*0f80*/  STG.E.U8 desc[UR4][R4.64], R9 ;  /* 0x0000000904007986 */ /* 0x000fe8000c101104 */
[----:B------:R-:W2:Y:S01]  /*0f90*/  LDG.E.U8 R12, desc[UR4][R6.64] ;  /* 0x00000004060c7981 */ /* 0x000ea2000c1e1100 */
[C---:B------:R-:W-:Y:S01]  /*0fa0*/  IMAD.SHL.U32 R0, R3.reuse, 0x200, RZ ;  /* 0x0000020003007824 */ /* 0x040fe200078e00ff */
[C---:B------:R-:W-:Y:S01]  /*0fb0*/  LOP3.LUT R10, R3.reuse, 0x1, RZ, 0xc0, !PT ;  /* 0x00000001030a7812 */ /* 0x040fe200078ec0ff */
[----:B------:R-:W-:-:S03]  /*0fc0*/  IMAD.SHL.U32 R3, R3, 0x1000, RZ ;  /* 0x0000100003037824 */ /* 0x000fc600078e00ff */
[C---:B------:R-:W-:Y:S01]  /*0fd0*/  LOP3.LUT P0, RZ, R0.reuse, 0xc00, RZ, 0xc0, !PT ;  /* 0x00000c0000ff7812 */ /* 0x040fe2000780c0ff */
[----:B------:R-:W-:Y:S01]  /*0fe0*/  IMAD.MOV R10, RZ, RZ, -R10 ;  /* 0x000000ffff0a7224 */ /* 0x000fe200078e0a0a */
[C---:B------:R-:W-:Y:S02]  /*0ff0*/  LOP3.LUT R8, R0.reuse, 0xc00, RZ, 0xc0, !PT ;  /* 0x00000c0000087812 */ /* 0x040fe400078ec0ff */
[----:B------:R-:W-:Y:S02]  /*1000*/  LOP3.LUT R0, R0, 0x200, RZ, 0xc0, !PT ;  /* 0x0000020000007812 */ /* 0x000fe400078ec0ff */
[----:B------:R-:W-:Y:S01]  /*1010*/  PRMT R10, R10, 0x7710, RZ ;  /* 0x000077100a0a7816 */ /* 0x000fe200000000ff */
[----:B------:R-:W-:Y:S01]  /*1020*/  VIADD R8, R8, 0x3800 ;  /* 0x0000380008087836 */ /* 0x000fe20000000000 */
[----:B------:R-:W-:-:S05]  /*1030*/  SEL R0, R0, RZ, P0 ;  /* 0x000000ff00007207 */ /* 0x000fca0000000000 */
[----:B------:R-:W-:-:S04]  /*1040*/  @!P0 LOP3.LUT R8, R10, 0x3800, RZ, 0xc0, !PT ;  /* 0x000038000a088812 */ /* 0x000fc800078ec0ff */
[----:B------:R-:W-:-:S04]  /*1050*/  LOP3.LUT R3, R8, 0x8000, R3, 0xf8, !PT ;  /* 0x0000800008037812 */ /* 0x000fc800078ef803 */
[----:B------:R-:W-:-:S05]  /*1060*/  LOP3.LUT R0, R3, R0, RZ, 0xfc, !PT ;  /* 0x0000000003007212 */ /* 0x000fca00078efcff */
[----:B------:R-:W-:-:S04]  /*1070*/  HADD2.F32 R0, -RZ, R0.H0_H0 ;  /* 0x20000000ff007230 */ /* 0x000fc80000004100 */
[----:B------:R-:W0:Y:S01]  /*1080*/  F2I.U32.TRUNC.NTZ R3, R0 ;  /* 0x0000000000037305 */ /* 0x000e22000020f000 */
[----:B------:R-:W-:Y:S02]  /*1090*/  FSETP.GEU.AND P0, PT, R0, RZ, PT ;  /* 0x000000ff0000720b */ /* 0x000fe40003f0e000 */
[----:B0-----:R-:W-:-:S04]  /*10a0*/  LOP3.LUT R3, R3, 0xf, RZ, 0xc0, !PT ;  /* 0x0000000f03037812 */ /* 0x001fc800078ec0ff */
[----:B------:R-:W-:-:S04]  /*10b0*/  SEL R3, R3, RZ, P0 ;  /* 0x000000ff03037207 */ /* 0x000fc80000000000 */
[----:B------:R-:W-:-:S04]  /*10c0*/  SHF.L.U32 R3, R3, R2, RZ ;  /* 0x0000000203037219 */ /* 0x000fc800000006ff */
[----:B--2---:R-:W-:-:S05]  /*10d0*/  LOP3.LUT R3, R12, R3, RZ, 0xfc, !PT ;  /* 0x000000030c037212 */ /* 0x004fca00078efcff */
[----:B------:R-:W-:Y:S01]  /*10e0*/  STG.E.U8 desc[UR4][R6.64], R3 ;  /* 0x0000000306007986 */ /* 0x000fe2000c101104 */
[----:B------:R-:W-:Y:S05]  /*10f0*/  EXIT ;  /* 0x000000000000794d */ /* 0x000fea0003800000 */
        .weak           $__internal_0_$__cuda_sm3x_div_rn_noftz_f32_slowpath
        .type           $__internal_0_$__cuda_sm3x_div_rn_noftz_f32_slowpath,@function
        .size           $__internal_0_$__cuda_sm3x_div_rn_noftz_f32_slowpath,(.L_x_29 - $__internal_0_$__cuda_sm3x_div_rn_noftz_f32_slowpath)
$__internal_0_$__cuda_sm3x_div_rn_noftz_f32_slowpath:
[----:B------:R-:W-:Y:S01]  /*1100*/  SHF.R.U32.HI R6, RZ, 0x17, R3 ;  /* 0x00000017ff067819 */ /* 0x000fe20000011603 */
[----:B------:R-:W-:Y:S01]  /*1110*/  BSSY.RECONVERGENT B1, `(.L_x_12) ;  /* 0x0000062000017945 */ /* 0x000fe20003800200 */
[----:B------:R-:W-:Y:S02]  /*1120*/  SHF.R.U32.HI R5, RZ, 0x17, R0 ;  /* 0x00000017ff057819 */ /* 0x000fe40000011600 */
[----:B------:R-:W-:Y:S02]  /*1130*/  LOP3.LUT R10, R6, 0xff, RZ, 0xc0, !PT ;  /* 0x000000ff060a7812 */ /* 0x000fe400078ec0ff */
[----:B------:R-:W-:-:S03]  /*1140*/  LOP3.LUT R8, R5, 0xff, RZ, 0xc0, !PT ;  /* 0x000000ff05087812 */ /* 0x000fc600078ec0ff */
[----:B------:R-:W-:Y:S02]  /*1150*/  VIADD R7, R10, 0xffffffff ;  /* 0xffffffff0a077836 */ /* 0x000fe40000000000 */
[----:B------:R-:W-:-:S03]  /*1160*/  VIADD R6, R8, 0xffffffff ;  /* 0xffffffff08067836 */ /* 0x000fc60000000000 */
[----:B------:R-:W-:-:S04]  /*1170*/  ISETP.GT.U32.AND P0, PT, R7, 0xfd, PT ;  /* 0x000000fd0700780c */ /* 0x000fc80003f04070 */
[----:B------:R-:W-:-:S13]  /*1180*/  ISETP.GT.U32.OR P0, PT, R6, 0xfd, P0 ;  /* 0x000000fd0600780c */ /* 0x000fda0000704470 */
[----:B------:R-:W-:Y:S01]  /*1190*/  @!P0 IMAD.MOV.U32 R5, RZ, RZ, RZ ;  /* 0x000000ffff058224 */ /* 0x000fe200078e00ff */
[----:B------:R-:W-:Y:S06]  /*11a0*/  @!P0 BRA `(.L_x_13) ;  /* 0x00000000005c8947 */ /* 0x000fec0003800000 */
[----:B------:R-:W-:Y:S02]  /*11b0*/  FSETP.GTU.FTZ.AND P0, PT, |R0|, +INF , PT ;  /* 0x7f8000000000780b */ /* 0x000fe40003f1c200 */
[----:B------:R-:W-:-:S04]  /*11c0*/  FSETP.GTU.FTZ.AND P1, PT, |R3|, +INF , PT ;  /* 0x7f8000000300780b */ /* 0x000fc80003f3c200 */
[----:B------:R-:W-:-:S13]  /*11d0*/  PLOP3.LUT P0, PT, P0, P1, PT, 0xf8, 0x8f ;  /* 0x00000000008f781c */ /* 0x000fda0000703f70 */
[----:B------:R-:W-:Y:S05]  /*11e0*/  @P0 BRA `(.L_x_14) ;  /* 0x00000004004c0947 */ /* 0x000fea0003800000 */
[----:B------:R-:W-:-:S13]  /*11f0*/  LOP3.LUT P0, RZ, R3, 0x7fffffff, R0, 0xc8, !PT ;  /* 0x7fffffff03ff7812 */ /* 0x000fda000780c800 */
[----:B------:R-:W-:Y:S05]  /*1200*/  @!P0 BRA `(.L_x_15) ;  /* 0x00000004003c8947 */ /* 0x000fea0003800000 */
[C---:B------:R-:W-:Y:S02]  /*1210*/  FSETP.NEU.FTZ.AND P1, PT, |R0|.reuse, +INF , PT ;  /* 0x7f8000000000780b */ /* 0x040fe40003f3d200 */
[----:B------:R-:W-:Y:S02]  /*1220*/  FSETP.NEU.FTZ.AND P2, PT, |R3|, +INF , PT ;  /* 0x7f8000000300780b */ /* 0x000fe40003f5d200 */
[----:B------:R-:W-:-:S11]  /*1230*/  FSETP.NEU.FTZ.AND P0, PT, |R0|, +INF , PT ;  /* 0x7f8000000000780b */ /* 0x000fd60003f1d200 */
[----:B------:R-:W-:Y:S05]  /*1240*/  @!P2 BRA !P1, `(.L_x_15) ;  /* 0x00000004002ca947 */ /* 0x000fea0004800000 */
[----:B------:R-:W-:-:S04]  /*1250*/  LOP3.LUT P1, RZ, R0, 0x7fffffff, RZ, 0xc0, !PT ;  /* 0x7fffffff00ff7812 */ /* 0x000fc8000782c0ff */
[----:B------:R-:W-:-:S13]  /*1260*/  PLOP3.LUT P1, PT, P2, P1, PT, 0x2f, 0xf2 ;  /* 0x0000000000f2781c */ /* 0x000fda0001722577 */
[----:B------:R-:W-:Y:S05]  /*1270*/  @P1 BRA `(.L_x_16) ;  /* 0x0000000400181947 */ /* 0x000fea0003800000 */
[----:B------:R-:W-:-:S04]  /*1280*/  LOP3.LUT P1, RZ, R3, 0x7fffffff, RZ, 0xc0, !PT ;  /* 0x7fffffff03ff7812 */ /* 0x000fc8000782c0ff */
[----:B------:R-:W-:-:S13]  /*1290*/  PLOP3.LUT P0, PT, P0, P1, PT, 0x2f, 0xf2 ;  /* 0x0000000000f2781c */ /* 0x000fda0000702577 */
[----:B------:R-:W-:Y:S05]  /*12a0*/  @P0 BRA `(.L_x_17) ;  /* 0x0000000400000947 */ /* 0x000fea0003800000 */
[----:B------:R-:W-:Y:S02]  /*12b0*/  ISETP.GE.AND P0, PT, R6, RZ, PT ;  /* 0x000000ff0600720c */ /* 0x000fe40003f06270 */
[----:B------:R-:W-:-:S11]  /*12c0*/  ISETP.GE.AND P1, PT, R7, RZ, PT ;  /* 0x000000ff0700720c */ /* 0x000fd60003f26270 */
[----:B------:R-:W-:Y:S02]  /*12d0*/  @P0 IMAD.MOV.U32 R5, RZ, RZ, RZ ;  /* 0x000000ffff050224 */ /* 0x000fe400078e00ff */
[----:B------:R-:W-:Y:S01]  /*12e0*/  @!P0 FFMA R0, R0, 1.84467440737095516160e+19, RZ ;  /* 0x5f80000000008823 */ /* 0x000fe200000000ff */
[----:B------:R-:W-:Y:S02]  /*12f0*/  @!P0 IMAD.MOV.U32 R5, RZ, RZ, -0x40 ;  /* 0xffffffc0ff058424 */ /* 0x000fe400078e00ff */
[----:B------:R-:W-:Y:S02]  /*1300*/  @!P1 FFMA R3, R3, 1.84467440737095516160e+19, RZ ;  /* 0x5f80000003039823 */ /* 0x000fe400000000ff */
[----:B------:R-:W-:-:S07]  /*1310*/  @!P1 VIADD R5, R5, 0x40 ;  /* 0x0000004005059836 */ /* 0x000fce0000000000 */
.L_x_13:
[----:B------:R-:W-:Y:S01]  /*1320*/  LEA R6, R10, 0xc0800000, 0x17 ;  /* 0xc08000000a067811 */ /* 0x000fe200078eb8ff */
[----:B------:R-:W-:Y:S04]  /*1330*/  BSSY.RECONVERGENT B2, `(.L_x_18) ;  /* 0x0000036000027945 */ /* 0x000fe80003800200 */
[----:B------:R-:W-:Y:S02]  /*1340*/  IMAD.IADD R6, R3, 0x1, -R6 ;  /* 0x0000000103067824 */ /* 0x000fe400078e0a06 */
[----:B------:R-:W-:Y:S02]  /*1350*/  VIADD R3, R8, 0xffffff81 ;  /* 0xffffff8108037836 */ /* 0x000fe40000000000 */
[----:B------:R0:W1:Y:S01]  /*1360*/  MUFU.RCP R7, R6 ;  /* 0x0000000600077308 */ /* 0x0000620000001000 */
[----:B------:R-:W-:Y:S01]  /*1370*/  FADD.FTZ R9, -R6, -RZ ;  /* 0x800000ff06097221 */ /* 0x000fe20000010100 */
[C---:B------:R-:W-:Y:S01]  /*1380*/  IMAD R0, R3.reuse, -0x800000, R0 ;  /* 0xff80000003007824 */ /* 0x040fe200078e0200 */
[----:B0-----:R-:W-:-:S05]  /*1390*/  IADD3 R6, PT, PT, R3, 0x7f, -R10 ;  /* 0x0000007f03067810 */ /* 0x001fca0007ffe80a */
[----:B------:R-:W-:Y:S02]  /*13a0*/  IMAD.IADD R6, R6, 0x1, R5 ;  /* 0x0000000106067824 */ /* 0x000fe400078e0205 */
[----:B-1----:R-:W-:-:S04]  /*13b0*/  FFMA R8, R7, R9, 1 ;  /* 0x3f80000007087423 */ /* 0x002fc80000000009 */
[----:B------:R-:W-:-:S04]  /*13c0*/  FFMA R12, R7, R8, R7 ;  /* 0x00000008070c7223 */ /* 0x000fc80000000007 */
[----:B------:R-:W-:-:S04]  /*13d0*/  FFMA R7, R0, R12, RZ ;  /* 0x0000000c00077223 */ /* 0x000fc800000000ff */
[----:B------:R-:W-:-:S04]  /*13e0*/  FFMA R8, R9, R7, R0 ;  /* 0x0000000709087223 */ /* 0x000fc80000000000 */
[----:B------:R-:W-:-:S04]  /*13f0*/  FFMA R7, R12, R8, R7 ;  /* 0x000000080c077223 */ /* 0x000fc80000000007 */
[----:B------:R-:W-:-:S04]  /*1400*/  FFMA R8, R9, R7, R0 ;  /* 0x0000000709087223 */ /* 0x000fc80000000000 */
[----:B------:R-:W-:-:S05]  /*1410*/  FFMA R0, R12, R8, R7 ;  /* 0x000000080c007223 */ /* 0x000fca0000000007 */
[----:B------:R-:W-:-:S04]  /*1420*/  SHF.R.U32.HI R3, RZ, 0x17, R0 ;  /* 0x00000017ff037819 */ /* 0x000fc80000011600 */
[----:B------:R-:W-:-:S05]  /*1430*/  LOP3.LUT R3, R3, 0xff, RZ, 0xc0, !PT ;  /* 0x000000ff03037812 */ /* 0x000fca00078ec0ff */
[----:B------:R-:W-:-:S04]  /*1440*/  IMAD.IADD R9, R3, 0x1, R6 ;  /* 0x0000000103097824 */ /* 0x000fc800078e0206 */
[----:B------:R-:W-:-:S05]  /*1450*/  VIADD R3, R9, 0xffffffff ;  /* 0xffffffff09037836 */ /* 0x000fca0000000000 */
[----:B------:R-:W-:-:S13]  /*1460*/  ISETP.GE.U32.AND P0, PT, R3, 0xfe, PT ;  /* 0x000000fe0300780c */ /* 0x000fda0003f06070 */
[----:B------:R-:W-:Y:S05]  /*1470*/  @!P0 BRA `(.L_x_19) ;  /* 0x0000000000808947 */ /* 0x000fea0003800000 */
[----:B------:R-:W-:-:S13]  /*1480*/  ISETP.GT.AND P0, PT, R9, 0xfe, PT ;  /* 0x000000fe0900780c */ /* 0x000fda0003f04270 */
[----:B------:R-:W-:Y:S05]  /*1490*/  @P0 BRA `(.L_x_20) ;  /* 0x00000000006c0947 */ /* 0x000fea0003800000 */
[----:B------:R-:W-:-:S13]  /*14a0*/  ISETP.GE.AND P0, PT, R9, 0x1, PT ;  /* 0x000000010900780c */ /* 0x000fda0003f06270 */
[----:B------:R-:W-:Y:S05]  /*14b0*/  @P0 BRA `(.L_x_21) ;  /* 0x0000000000740947 */ /* 0x000fea0003800000 */
[----:B------:R-:W-:Y:S02]  /*14c0*/  ISETP.GE.AND P0, PT, R9, -0x18, PT ;  /* 0xffffffe80900780c */ /* 0x000fe40003f06270 */
[----:B------:R-:W-:-:S11]  /*14d0*/  LOP3.LUT R0, R0, 0x80000000, RZ, 0xc0, !PT ;  /* 0x8000000000007812 */ /* 0x000fd600078ec0ff */
[----:B------:R-:W-:Y:S05]  /*14e0*/  @!P0 BRA `(.L_x_21) ;  /* 0x0000000000688947 */ /* 0x000fea0003800000 */
[CCC-:B------:R-:W-:Y:S01]  /*14f0*/  FFMA.RZ R3, R12.reuse, R8.reuse, R7.reuse ;  /* 0x000000080c037223 */ /* 0x1c0fe2000000c007 */
[CCC-:B------:R-:W-:Y:S01]  /*1500*/  FFMA.RM R6, R12.reuse, R8.reuse, R7.reuse ;  /* 0x000000080c067223 */ /* 0x1c0fe20000004007 */
[C---:B------:R-:W-:Y:S02]  /*1510*/  ISETP.NE.AND P2, PT, R9.reuse, RZ, PT ;  /* 0x000000ff0900720c */ /* 0x040fe40003f45270 */
[----:B------:R-:W-:Y:S02]  /*1520*/  ISETP.NE.AND P1, PT, R9, RZ, PT ;  /* 0x000000ff0900720c */ /* 0x000fe40003f25270 */
[----:B------:R-:W-:Y:S01]  /*1530*/  LOP3.LUT R5, R3, 0x7fffff, RZ, 0xc0, !PT ;  /* 0x007fffff03057812 */ /* 0x000fe200078ec0ff */
[----:B------:R-:W-:Y:S01]  /*1540*/  FFMA.RP R3, R12, R8, R7 ;  /* 0x000000080c037223 */ /* 0x000fe20000008007 */
[----:B------:R-:W-:Y:S02]  /*1550*/  VIADD R8, R9, 0x20 ;  /* 0x0000002009087836 */ /* 0x000fe40000000000 */
[----:B------:R-:W-:Y:S01]  /*1560*/  LOP3.LUT R5, R5, 0x800000, RZ, 0xfc, !PT ;  /* 0x0080000005057812 */ /* 0x000fe200078efcff */
[----:B------:R-:W-:Y:S01]  /*1570*/  IMAD.MOV R7, RZ, RZ, -R9 ;  /* 0x000000ffff077224 */ /* 0x000fe200078e0a09 */
[----:B------:R-:W-:-:S02]  /*1580*/  FSETP.NEU.FTZ.AND P0, PT, R3, R6, PT ;  /* 0x000000060300720b */ /* 0x000fc40003f1d000 */
[----:B------:R-:W-:Y:S02]  /*1590*/  SHF.L.U32 R8, R5, R8, RZ ;  /* 0x0000000805087219 */ /* 0x000fe400000006ff */
[----:B------:R-:W-:Y:S02]  /*15a0*/  SEL R6, R7, RZ, P2 ;  /* 0x000000ff07067207 */ /* 0x000fe40001000000 */
[----:B------:R-:W-:Y:S02]  /*15b0*/  ISETP.NE.AND P1, PT, R8, RZ, P1 ;  /* 0x000000ff0800720c */ /* 0x000fe40000f25270 */
[----:B------:R-:W-:Y:S02]  /*15c0*/  SHF.R.U32.HI R6, RZ, R6, R5 ;  /* 0x00000006ff067219 */ /* 0x000fe40000011605 */
[----:B------:R-:W-:Y:S02]  /*15d0*/  PLOP3.LUT P0, PT, P0, P1, PT, 0xf8, 0x8f ;  /* 0x00000000008f781c */ /* 0x000fe40000703f70 */
[----:B------:R-:W-:-:S02]  /*15e0*/  SHF.R.U32.HI R8, RZ, 0x1, R6 ;  /* 0x00000001ff087819 */ /* 0x000fc40000011606 */
[----:B------:R-:W-:-:S04]  /*15f0*/  SEL R3, RZ, 0x1, !P0 ;  /* 0x00000001ff037807 */ /* 0x000fc80004000000 */
[----:B------:R-:W-:-:S04]  /*1600*/  LOP3.LUT R3, R3, 0x1, R8, 0xf8, !PT ;  /* 0x0000000103037812 */ /* 0x000fc800078ef808 */
[----:B------:R-:W-:-:S05]  /*1610*/  LOP3.LUT R3, R3, R6, RZ, 0xc0, !PT ;  /* 0x0000000603037212 */ /* 0x000fca00078ec0ff */
[----:B------:R-:W-:-:S05]  /*1620*/  IMAD.IADD R3, R8, 0x1, R3 ;  /* 0x0000000108037824 */ /* 0x000fca00078e0203 */
[----:B------:R-:W-:Y:S01]  /*1630*/  LOP3.LUT R0, R3, R0, RZ, 0xfc, !PT ;  /* 0x0000000003007212 */ /* 0x000fe200078efcff */
[----:B------:R-:W-:Y:S06]  /*1640*/  BRA `(.L_x_21) ;  /* 0x0000000000107947 */ /* 0x000fec0003800000 */
.L_x_20:
[----:B------:R-:W-:-:S04]  /*1650*/  LOP3.LUT R0, R0, 0x80000000, RZ, 0xc0, !PT ;  /* 0x8000000000007812 */ /* 0x000fc800078ec0ff */
[----:B------:R-:W-:Y:S01]  /*1660*/  LOP3.LUT R0, R0, 0x7f800000, RZ, 0xfc, !PT ;  /* 0x7f80000000007812 */ /* 0x000fe200078efcff */
[----:B------:R-:W-:Y:S06]  /*1670*/  BRA `(.L_x_21) ;  /* 0x0000000000047947 */ /* 0x000fec0003800000 */
.L_x_19:
[----:B------:R-:W-:-:S07]  /*1680*/  IMAD R0, R6, 0x800000, R0 ;  /* 0x0080000006007824 */ /* 0x000fce00078e0200 */
.L_x_21:
[----:B------:R-:W-:Y:S05]  /*1690*/  BSYNC.RECONVERGENT B2 ;  /* 0x0000000000027941 */ /* 0x000fea0003800200 */
.L_x_18:
[----:B------:R-:W-:Y:S05]  /*16a0*/  BRA `(.L_x_22) ;  /* 0x0000000000207947 */ /* 0x000fea0003800000 */
.L_x_17:
[----:B------:R-:W-:-:S04]  /*16b0*/  LOP3.LUT R0, R3, 0x80000000, R0, 0x48, !PT ;  /* 0x8000000003007812 */ /* 0x000fc800078e4800 */
[----:B------:R-:W-:Y:S01]  /*16c0*/  LOP3.LUT R0, R0, 0x7f800000, RZ, 0xfc, !PT ;  /* 0x7f80000000007812 */ /* 0x000fe200078efcff */
[----:B------:R-:W-:Y:S06]  /*16d0*/  BRA `(.L_x_22) ;  /* 0x0000000000147947 */ /* 0x000fec0003800000 */
.L_x_16:
[----:B------:R-:W-:Y:S01]  /*16e0*/  LOP3.LUT R0, R3, 0x80000000, R0, 0x48, !PT ;  /* 0x8000000003007812 */ /* 0x000fe200078e4800 */
[----:B------:R-:W-:Y:S06]  /*16f0*/  BRA `(.L_x_22) ;  /* 0x00000000000c7947 */ /* 0x000fec0003800000 */
.L_x_15:
[----:B------:R-:W0:Y:S01]  /*1700*/  MUFU.RSQ R0, -QNAN ;  /* 0xffc0000000007908 */ /* 0x000e220000001400 */
[----:B------:R-:W-:Y:S05]  /*1710*/  BRA `(.L_x_22) ;  /* 0x0000000000047947 */ /* 0x000fea0003800000 */
.L_x_14:
[----:B------:R-:W-:-:S07]  /*1720*/  FADD.FTZ R0, R0, R3 ;  /* 0x0000000300007221 */ /* 0x000fce0000010000 */
.L_x_22:
[----:B------:R-:W-:Y:S05]  /*1730*/  BSYNC.RECONVERGENT B1 ;  /* 0x0000000000017941 */ /* 0x000fea0003800200 */
.L_x_12:
[----:B------:R-:W-:-:S04]  /*1740*/  IMAD.MOV.U32 R5, RZ, RZ, 0x0 ;  /* 0x00000000ff057424 */ /* 0x000fc800078e00ff */
[----:B0-----:R-:W-:Y:S05]  /*1750*/  RET.REL.NODEC R4 `(_Z16compare_fp4_bitsPK6__halfPhS2_iPKf) ;  /* 0xffffffe804287950 */ /* 0x001fea0003c3ffff */
.L_x_23:
[----:B------:R-:W-:-:S00]  /*1760*/  BRA `(.L_x_23) ;  /* 0xfffffffc00fc7947 */ /* 0x000fc0000383ffff */
[----:B------:R-:W-:-:S00]  /*1770*/  NOP ;  /* 0x0000000000007918 */ /* 0x000fc00000000000 */
        /* <DEDUP_REMOVED lines=8> */
.L_x_29:


//--------------------- .text._Z15compute_max_valPK6__halfPfii --------------------------
	.section	.text._Z15compute_max_valPK6__halfPfii,"ax",@progbits
	.align	128
        .global         _Z15compute_max_valPK6__halfPfii
        .type           _Z15compute_max_valPK6__halfPfii,@function
        .size           _Z15compute_max_valPK6__halfPfii,(.L_x_31 - _Z15compute_max_valPK6__halfPfii)
        .other          _Z15compute_max_valPK6__halfPfii,@"STO_CUDA_ENTRY STV_DEFAULT"
_Z15compute_max_valPK6__halfPfii:
.text._Z15compute_max_valPK6__halfPfii:
[----:B------:R-:W-:Y:S01]  /*0000*/  LDC R1, c[0x0][0x37c] ;  /* 0x0000df00ff017b82 */ /* 0x000fe20000000800 */
[----:B------:R-:W0:Y:S07]  /*0010*/  S2R R7, SR_CTAID.X ;  /* 0x0000000000077919 */ /* 0x000e2e0000002500 */
[----:B------:R-:W0:Y:S01]  /*0020*/  LDC R2, c[0x0][0x390] ;  /* 0x0000e400ff027b82 */ /* 0x000e220000000800 */
[----:B------:R-:W1:Y:S01]  /*0030*/  LDCU.64 UR6, c[0x0][0x358] ;  /* 0x00006b00ff0677ac */ /* 0x000e620008000a00 */
[----:B------:R-:W2:Y:S01]  /*0040*/  S2R R6, SR_TID.X ;  /* 0x0000000000067919 */ /* 0x000ea20000002100 */
[----:B0-----:R-:W-:-:S02]  /*0050*/  IMAD R0, R7, R2, R2 ;  /* 0x0000000207007224 */ /* 0x001fc400078e0202 */
[----:B--2---:R-:W-:-:S05]  /*0060*/  IMAD R5, R7, R2, R6 ;  /* 0x0000000207057224 */ /* 0x004fca00078e0206 */
[----:B------:R-:W-:-:S13]  /*0070*/  ISETP.GE.AND P0, PT, R5, R0, PT ;  /* 0x000000000500720c */ /* 0x000fda0003f06270 */
[----:B------:R-:W0:Y:S02]  /*0080*/  @!P0 LDC.64 R2, c[0x0][0x380] ;  /* 0x0000e000ff028b82 */ /* 0x000e240000000a00 */
[----:B0-----:R-:W-:-:S06]  /*0090*/  @!P0 IMAD.WIDE R2, R5, 0x2, R2 ;  /* 0x0000000205028825 */ /* 0x001fcc00078e0202 */
[----:B-1----:R-:W2:Y:S01]  /*00a0*/  @!P0 LDG.E.U16 R2, desc[UR6][R2.64] ;  /* 0x0000000602028981 */ /* 0x002ea2000c1e1500 */
[----:B------:R-:W0:Y:S01]  /*00b0*/  S2UR UR5, SR_CgaCtaId ;  /* 0x00000000000579c3 */ /* 0x000e220000008800 */
[----:B------:R-:W-:Y:S01]  /*00c0*/  UMOV UR4, 0x400 ;  /* 0x0000040000047882 */ /* 0x000fe20000000000 */
[----:B------:R-:W-:Y:S01]  /*00d0*/  IMAD.MOV.U32 R0, RZ, RZ, RZ ;  /* 0x000000ffff007224 */ /* 0x000fe200078e00ff */
[----:B0-----:R-:W-:-:S06]  /*00e0*/  ULEA UR4, UR5, UR4, 0x18 ;  /* 0x0000000405047291 */ /* 0x001fcc000f8ec0ff */
[----:B------:R-:W-:-:S05]  /*00f0*/  LEA R5, R6, UR4, 0x2 ;  /* 0x0000000406057c11 */ /* 0x000fca000f8e10ff */
[----:B------:R-:W0:Y:S02]  /*0100*/  LDCU UR4, c[0x0][0x360] ;  /* 0x00006c00ff0477ac */ /* 0x000e240008000800 */
[----:B0-----:R-:W-:Y:S01]  /*0110*/  UISETP.GE.U32.AND UP0, UPT, UR4, 0x2, UPT ;  /* 0x000000020400788c */ /* 0x001fe2000bf06070 */
[----:B--2---:R-:W-:-:S05]  /*0120*/  @!P0 HADD2.F32 R4, -RZ, R2.H0_H0 ;  /* 0x20000002ff048230 */ /* 0x004fca0000004100 */
[----:B------:R-:W-:-:S05]  /*0130*/  @!P0 FADD R0, |R4|, -RZ ;  /* 0x800000ff04008221 */ /* 0x000fca0000000200 */
[----:B------:R0:W-:Y:S01]  /*0140*/  STS [R5], R0 ;  /* 0x0000000005007388 */ /* 0x0001e20000000800 */
[----:B------:R-:W-:Y:S06]  /*0150*/  BAR.SYNC.DEFER_BLOCKING 0x0 ;  /* 0x0000000000007b1d */ /* 0x000fec0000010000 */
[----:B------:R-:W-:Y:S05]  /*0160*/  BRA.U !UP0, `(.L_x_24) ;  /* 0x00000001083c7547 */ /* 0x000fea000b800000 */
[----:B0-----:R-:W-:-:S07]  /*0170*/  IMAD.U32 R0, RZ, RZ, UR4 ;  /* 0x00000004ff007e24 */ /* 0x001fce000f8e00ff */
.L_x_27:
[----:B------:R-:W-:Y:S01]  /*0180*/  MOV R4, R0 ;  /* 0x0000000000047202 */ /* 0x000fe20000000f00 */
[----:B------:R-:W-:Y:S01]  /*0190*/  BSSY.RECONVERGENT B0, `(.L_x_25) ;  /* 0x0000009000007945 */ /* 0x000fe20003800200 */
[----:B------:R-:W-:-:S04]  /*01a0*/  SHF.R.U32.HI R0, RZ, 0x1, R0 ;  /* 0x00000001ff007819 */ /* 0x000fc80000011600 */
[----:B------:R-:W-:-:S13]  /*01b0*/  ISETP.GE.U32.AND P0, PT, R6, R0, PT ;  /* 0x000000000600720c */ /* 0x000fda0003f06070 */
[----:B0-----:R-:W-:Y:S05]  /*01c0*/  @P0 BRA `(.L_x_26) ;  /* 0x0000000000140947 */ /* 0x001fea0003800000 */
[----:B------:R-:W-:Y:S01]  /*01d0*/  IMAD R2, R0, 0x4, R5 ;  /* 0x0000000400027824 */ /* 0x000fe200078e0205 */
[----:B------:R-:W-:Y:S05]  /*01e0*/  LDS R3, [R5] ;  /* 0x0000000005037984 */ /* 0x000fea0000000800 */
[----:B------:R-:W0:Y:S02]  /*01f0*/  LDS R2, [R2] ;  /* 0x0000000002027984 */ /* 0x000e240000000800 */
[----:B0-----:R-:W-:-:S13]  /*0200*/  FSETP.GT.AND P0, PT, R2, R3, PT ;  /* 0x000000030200720b */ /* 0x001fda0003f04000 */
[----:B------:R0:W-:Y:S02]  /*0210*/  @P0 STS [R5], R2 ;  /* 0x0000000205000388 */ /* 0x0001e40000000800 */
.L_x_26:
[----:B------:R-:W-:Y:S05]  /*0220*/  BSYNC.RECONVERGENT B0 ;  /* 0x0000000000007941 */ /* 0x000fea0003800200 */
.L_x_25:
[----:B------:R-:W-:Y:S01]  /*0230*/  BAR.SYNC.DEFER_BLOCKING 0x0 ;  /* 0x0000000000007b1d */ /* 0x000fe20000010000 */
[----:B------:R-:W-:-:S13]  /*0240*/  ISETP.GT.U32.AND P0, PT, R4, 0x3, PT ;  /* 0x000000030400780c */ /* 0x000fda0003f04070 */
[----:B------:R-:W-:Y:S05]  /*0250*/  @P0 BRA `(.L_x_27) ;  /* 0xfffffffc00c80947 */ /* 0x000fea000383ffff */
.L_x_24:
[----:B------:R-:W-:-:S13]  /*0260*/  ISETP.NE.AND P0, PT, R6, RZ, PT ;  /* 0x000000ff0600720c */ /* 0x000fda0003f05270 */
[----:B------:R-:W-:Y:S05]  /*0270*/  @P0 EXIT ;  /* 0x000000000000094d */ /* 0x000fea0003800000 */
[----:B------:R-:W1:Y:S01]  /*0280*/  S2UR UR5, SR_CgaCtaId ;  /* 0x00000000000579c3 */ /* 0x000e620000008800 */
[----:B------:R-:W-:-:S07]  /*0290*/  UMOV UR4, 0x400 ;  /* 0x0000040000047882 */ /* 0x000fce0000000000 */
[----:B0-----:R-:W0:Y:S01]  /*02a0*/  LDC.64 R2, c[0x0][0x388] ;  /* 0x0000e200ff027b82 */ /* 0x001e220000000a00 */
[----:B-1----:R-:W-:Y:S01]  /*02b0*/  ULEA UR4, UR5, UR4, 0x18 ;  /* 0x0000000405047291 */ /* 0x002fe2000f8ec0ff */
[----:B0-----:R-:W-:-:S08]  /*02c0*/  IMAD.WIDE.U32 R2, R7, 0x4, R2 ;  /* 0x0000000407027825 */ /* 0x001fd000078e0002 */
[----:B------:R-:W0:Y:S02]  /*02d0*/  LDS R0, [UR4] ;  /* 0x00000004ff007984 */ /* 0x000e240008000800 */
[----:B0-----:R-:W-:-:S05]  /*02e0*/  FMNMX R5, R0, 9.9999997473787516356e-06, !PT ;  /* 0x3727c5ac00057809 */ /* 0x001fca0007800000 */
[----:B------:R-:W-:Y:S01]  /*02f0*/  STG.E desc[UR6][R2.64], R5 ;  /* 0x0000000502007986 */ /* 0x000fe2000c101906 */
[----:B------:R-:W-:Y:S05]  /*0300*/  EXIT ;  /* 0x000000000000794d */ /* 0x000fea0003800000 */
.L_x_28:
        /* <DEDUP_REMOVED lines=15> */
.L_x_31:


//--------------------- .nv.shared._Z16compare_fp4_bitsPK6__halfPhS2_iPKf --------------------------
	.section	.nv.shared._Z16compare_fp4_bitsPK6__halfPhS2_iPKf,"aw",@nobits
	.sectionflags	@""
	.align	16
	.zero		1024


//--------------------- .nv.shared.reserved.0     --------------------------
	.section	.nv.shared.reserved.0,"aw",@nobits
	.weak		__nv_reservedSMEM_offset_0_alias
	.size		__nv_reservedSMEM_offset_0_alias, 0, 64
	.other		__nv_reservedSMEM_offset_0_alias,@"STO_CUDA_RESERVED_SHARED STV_DEFAULT"
__nv_reservedSMEM_offset_0_alias:
	.zero		0
	.zero		64


//--------------------- .nv.shared._Z15compute_max_valPK6__halfPfii --------------------------
	.section	.nv.shared._Z15compute_max_valPK6__halfPfii,"aw",@nobits
	.sectionflags	@""
	.align	16
	.zero		1024


//--------------------- .nv.constant0._Z16compare_fp4_bitsPK6__halfPhS2_iPKf --------------------------
	.section	.nv.constant0._Z16compare_fp4_bitsPK6__halfPhS2_iPKf,"a",@progbits
	.sectionflags	@""
	.align	4
.nv.constant0._Z16compare_fp4_bitsPK6__halfPhS2_iPKf:
	.zero		936


//--------------------- .nv.constant0._Z15compute_max_valPK6__halfPfii --------------------------
	.section	.nv.constant0._Z15compute_max_valPK6__halfPfii,"a",@progbits
	.sectionflags	@""
	.align	4
.nv.constant0._Z15compute_max_valPK6__halfPfii:
	.zero		920


//--------------------- SYMBOLS --------------------------

	.type		.nv.reservedSmem.offset0,@object
	.size		.nv.reservedSmem.offset0,0x4
	.type		.nv.reservedSmem.cap,@object
	.size		.nv.reservedSmem.cap,0x4
